//
// Generated by NVIDIA NVVM Compiler
//
// Compiler Build ID: CL-36424714
// Cuda compilation tools, release 13.0, V13.0.88
// Based on NVVM 20.0.0
//

.version 9.0
.target sm_100
.address_size 64

	// .globl	_Z14kernel_computePdS_S_S_S_S_dPKdii

.visible .entry _Z14kernel_computePdS_S_S_S_S_dPKdii(
	.param .u64 .ptr .align 1 _Z14kernel_computePdS_S_S_S_S_dPKdii_param_0,
	.param .u64 .ptr .align 1 _Z14kernel_computePdS_S_S_S_S_dPKdii_param_1,
	.param .u64 .ptr .align 1 _Z14kernel_computePdS_S_S_S_S_dPKdii_param_2,
	.param .u64 .ptr .align 1 _Z14kernel_computePdS_S_S_S_S_dPKdii_param_3,
	.param .u64 .ptr .align 1 _Z14kernel_computePdS_S_S_S_S_dPKdii_param_4,
	.param .u64 .ptr .align 1 _Z14kernel_computePdS_S_S_S_S_dPKdii_param_5,
	.param .f64 _Z14kernel_computePdS_S_S_S_S_dPKdii_param_6,
	.param .u64 .ptr .align 1 _Z14kernel_computePdS_S_S_S_S_dPKdii_param_7,
	.param .u32 _Z14kernel_computePdS_S_S_S_S_dPKdii_param_8,
	.param .u32 _Z14kernel_computePdS_S_S_S_S_dPKdii_param_9
)
{
	.reg .pred 	%p<8>;
	.reg .b32 	%r<25>;
	.reg .b64 	%rd<38>;
	.reg .b64 	%fd<197>;

	ld.param.u64 	%rd2, [_Z14kernel_computePdS_S_S_S_S_dPKdii_param_1];
	ld.param.u64 	%rd4, [_Z14kernel_computePdS_S_S_S_S_dPKdii_param_3];
	ld.param.u64 	%rd5, [_Z14kernel_computePdS_S_S_S_S_dPKdii_param_4];
	ld.param.u64 	%rd6, [_Z14kernel_computePdS_S_S_S_S_dPKdii_param_5];
	ld.param.u64 	%rd7, [_Z14kernel_computePdS_S_S_S_S_dPKdii_param_7];
	ld.param.u32 	%r4, [_Z14kernel_computePdS_S_S_S_S_dPKdii_param_8];
	ld.param.u32 	%r6, [_Z14kernel_computePdS_S_S_S_S_dPKdii_param_9];
	mov.u32 	%r7, %ctaid.x;
	mov.u32 	%r8, %ntid.x;
	mov.u32 	%r9, %tid.x;
	mad.lo.s32 	%r10, %r7, %r8, %r9;
	mov.u32 	%r11, %ctaid.y;
	mov.u32 	%r12, %ntid.y;
	mov.u32 	%r13, %tid.y;
	mad.lo.s32 	%r14, %r11, %r12, %r13;
	setp.lt.s32 	%p1, %r10, 1;
	add.s32 	%r15, %r4, -1;
	setp.ge.s32 	%p2, %r10, %r15;
	or.pred  	%p3, %p1, %p2;
	setp.eq.s32 	%p4, %r14, 0;
	or.pred  	%p5, %p4, %p3;
	add.s32 	%r16, %r6, -1;
	setp.ge.s32 	%p6, %r14, %r16;
	or.pred  	%p7, %p5, %p6;
	@%p7 bra 	$L__BB0_2;
	ld.param.f64 	%fd196, [_Z14kernel_computePdS_S_S_S_S_dPKdii_param_6];
	ld.param.u64 	%rd37, [_Z14kernel_computePdS_S_S_S_S_dPKdii_param_2];
	ld.param.u64 	%rd36, [_Z14kernel_computePdS_S_S_S_S_dPKdii_param_0];
	cvta.to.global.u64 	%rd8, %rd4;
	cvta.to.global.u64 	%rd9, %rd6;
	cvta.to.global.u64 	%rd10, %rd37;
	cvta.to.global.u64 	%rd11, %rd5;
	cvta.to.global.u64 	%rd12, %rd7;
	cvta.to.global.u64 	%rd13, %rd36;
	cvta.to.global.u64 	%rd14, %rd2;
	mul.lo.s32 	%r17, %r6, %r10;
	add.s32 	%r18, %r17, %r14;
	mul.lo.s32 	%r19, %r18, 9;
	mul.wide.s32 	%rd15, %r18, 8;
	add.s64 	%rd16, %rd10, %rd15;
	ld.global.f64 	%fd2, [%rd16];
	shl.b32 	%r20, %r18, 1;
	mul.wide.s32 	%rd17, %r20, 8;
	add.s64 	%rd18, %rd11, %rd17;
	ld.global.f64 	%fd3, [%rd18];
	ld.global.f64 	%fd4, [%rd18+8];
	mul.f64 	%fd5, %fd4, 0d0000000000000000;
	fma.rn.f64 	%fd6, %fd3, 0d0000000000000000, %fd5;
	mul.f64 	%fd7, %fd4, %fd4;
	fma.rn.f64 	%fd8, %fd3, %fd3, %fd7;
	ld.global.f64 	%fd9, [%rd12];
	mul.f64 	%fd10, %fd2, %fd9;
	fma.rn.f64 	%fd11, %fd6, 0d4008000000000000, 0d3FF0000000000000;
	mul.f64 	%fd12, %fd6, 0d4012000000000000;
	fma.rn.f64 	%fd13, %fd6, %fd12, %fd11;
	mul.f64 	%fd14, %fd8, 0d3FF8000000000000;
	sub.f64 	%fd15, %fd13, %fd14;
	mul.f64 	%fd16, %fd10, %fd15;
	mul.wide.s32 	%rd19, %r19, 8;
	add.s64 	%rd20, %rd13, %rd19;
	ld.global.f64 	%fd17, [%rd20];
	sub.f64 	%fd18, %fd16, %fd17;
	div.rn.f64 	%fd19, %fd18, %fd196;
	add.f64 	%fd20, %fd17, %fd19;
	add.s64 	%rd21, %rd14, %rd19;
	st.global.f64 	[%rd21], %fd20;
	add.f64 	%fd21, %fd20, 0d0000000000000000;
	fma.rn.f64 	%fd22, %fd20, 0d0000000000000000, 0d0000000000000000;
	sub.s32 	%r21, %r17, %r6;
	add.s32 	%r22, %r21, %r14;
	mul.lo.s32 	%r23, %r22, 9;
	mul.wide.s32 	%rd22, %r22, 8;
	add.s64 	%rd23, %rd10, %rd22;
	ld.global.f64 	%fd23, [%rd23];
	shl.b32 	%r24, %r22, 1;
	mul.wide.s32 	%rd24, %r24, 8;
	add.s64 	%rd25, %rd11, %rd24;
	ld.global.f64 	%fd24, [%rd25];
	ld.global.f64 	%fd25, [%rd25+8];
	fma.rn.f64 	%fd26, %fd25, 0d0000000000000000, %fd24;
	mul.f64 	%fd27, %fd25, %fd25;
	fma.rn.f64 	%fd28, %fd24, %fd24, %fd27;
	ld.global.f64 	%fd29, [%rd12+8];
	mul.f64 	%fd30, %fd23, %fd29;
	fma.rn.f64 	%fd31, %fd26, 0d4008000000000000, 0d3FF0000000000000;
	mul.f64 	%fd32, %fd26, 0d4012000000000000;
	fma.rn.f64 	%fd33, %fd26, %fd32, %fd31;
	mul.f64 	%fd34, %fd28, 0d3FF8000000000000;
	sub.f64 	%fd35, %fd33, %fd34;
	mul.f64 	%fd36, %fd30, %fd35;
	mul.wide.s32 	%rd26, %r23, 8;
	add.s64 	%rd27, %rd13, %rd26;
	ld.global.f64 	%fd37, [%rd27+8];
	sub.f64 	%fd38, %fd36, %fd37;
	div.rn.f64 	%fd39, %fd38, %fd196;
	add.f64 	%fd40, %fd37, %fd39;
	st.global.f64 	[%rd21+8], %fd40;
	add.f64 	%fd41, %fd21, %fd40;
	add.f64 	%fd42, %fd22, %fd40;
	fma.rn.f64 	%fd43, %fd40, 0d0000000000000000, %fd22;
	ld.global.f64 	%fd44, [%rd16+-8];
	ld.global.f64 	%fd45, [%rd18+-16];
	ld.global.f64 	%fd46, [%rd18+-8];
	fma.rn.f64 	%fd47, %fd45, 0d0000000000000000, %fd46;
	mul.f64 	%fd48, %fd46, %fd46;
	fma.rn.f64 	%fd49, %fd45, %fd45, %fd48;
	ld.global.f64 	%fd50, [%rd12+16];
	mul.f64 	%fd51, %fd44, %fd50;
	fma.rn.f64 	%fd52, %fd47, 0d4008000000000000, 0d3FF0000000000000;
	mul.f64 	%fd53, %fd47, 0d4012000000000000;
	fma.rn.f64 	%fd54, %fd47, %fd53, %fd52;
	mul.f64 	%fd55, %fd49, 0d3FF8000000000000;
	sub.f64 	%fd56, %fd54, %fd55;
	mul.f64 	%fd57, %fd51, %fd56;
	ld.global.f64 	%fd58, [%rd20+-56];
	sub.f64 	%fd59, %fd57, %fd58;
	div.rn.f64 	%fd60, %fd59, %fd196;
	add.f64 	%fd61, %fd58, %fd60;
	st.global.f64 	[%rd21+16], %fd61;
	add.f64 	%fd62, %fd41, %fd61;
	fma.rn.f64 	%fd63, %fd61, 0d0000000000000000, %fd42;
	add.f64 	%fd64, %fd43, %fd61;
	mul.wide.s32 	%rd28, %r6, 8;
	add.s64 	%rd29, %rd16, %rd28;
	ld.global.f64 	%fd65, [%rd29];
	mul.wide.s32 	%rd30, %r6, 16;
	add.s64 	%rd31, %rd18, %rd30;
	ld.global.f64 	%fd66, [%rd31];
	ld.global.f64 	%fd67, [%rd31+8];
	mul.f64 	%fd68, %fd67, 0d0000000000000000;
	sub.f64 	%fd69, %fd68, %fd66;
	mul.f64 	%fd70, %fd67, %fd67;
	fma.rn.f64 	%fd71, %fd66, %fd66, %fd70;
	ld.global.f64 	%fd72, [%rd12+24];
	mul.f64 	%fd73, %fd65, %fd72;
	fma.rn.f64 	%fd74, %fd69, 0d4008000000000000, 0d3FF0000000000000;
	mul.f64 	%fd75, %fd69, 0d4012000000000000;
	fma.rn.f64 	%fd76, %fd69, %fd75, %fd74;
	mul.f64 	%fd77, %fd71, 0d3FF8000000000000;
	sub.f64 	%fd78, %fd76, %fd77;
	mul.f64 	%fd79, %fd73, %fd78;
	mul.wide.s32 	%rd32, %r6, 72;
	add.s64 	%rd33, %rd20, %rd32;
	ld.global.f64 	%fd80, [%rd33+24];
	sub.f64 	%fd81, %fd79, %fd80;
	div.rn.f64 	%fd82, %fd81, %fd196;
	add.f64 	%fd83, %fd80, %fd82;
	st.global.f64 	[%rd21+24], %fd83;
	add.f64 	%fd84, %fd62, %fd83;
	sub.f64 	%fd85, %fd63, %fd83;
	fma.rn.f64 	%fd86, %fd83, 0d0000000000000000, %fd64;
	ld.global.f64 	%fd87, [%rd16+8];
	ld.global.f64 	%fd88, [%rd18+16];
	ld.global.f64 	%fd89, [%rd18+24];
	mul.f64 	%fd90, %fd88, 0d0000000000000000;
	sub.f64 	%fd91, %fd90, %fd89;
	mul.f64 	%fd92, %fd89, %fd89;
	fma.rn.f64 	%fd93, %fd88, %fd88, %fd92;
	ld.global.f64 	%fd94, [%rd12+32];
	mul.f64 	%fd95, %fd87, %fd94;
	fma.rn.f64 	%fd96, %fd91, 0d4008000000000000, 0d3FF0000000000000;
	mul.f64 	%fd97, %fd91, 0d4012000000000000;
	fma.rn.f64 	%fd98, %fd91, %fd97, %fd96;
	mul.f64 	%fd99, %fd93, 0d3FF8000000000000;
	sub.f64 	%fd100, %fd98, %fd99;
	mul.f64 	%fd101, %fd95, %fd100;
	ld.global.f64 	%fd102, [%rd20+104];
	sub.f64 	%fd103, %fd101, %fd102;
	div.rn.f64 	%fd104, %fd103, %fd196;
	add.f64 	%fd105, %fd102, %fd104;
	st.global.f64 	[%rd21+32], %fd105;
	add.f64 	%fd106, %fd84, %fd105;
	fma.rn.f64 	%fd107, %fd105, 0d0000000000000000, %fd85;
	sub.f64 	%fd108, %fd86, %fd105;
	ld.global.f64 	%fd109, [%rd23+-8];
	ld.global.f64 	%fd110, [%rd25+-16];
	ld.global.f64 	%fd111, [%rd25+-8];
	add.f64 	%fd112, %fd110, %fd111;
	mul.f64 	%fd113, %fd111, %fd111;
	fma.rn.f64 	%fd114, %fd110, %fd110, %fd113;
	ld.global.f64 	%fd115, [%rd12+40];
	mul.f64 	%fd116, %fd109, %fd115;
	fma.rn.f64 	%fd117, %fd112, 0d4008000000000000, 0d3FF0000000000000;
	mul.f64 	%fd118, %fd112, 0d4012000000000000;
	fma.rn.f64 	%fd119, %fd112, %fd118, %fd117;
	mul.f64 	%fd120, %fd114, 0d3FF8000000000000;
	sub.f64 	%fd121, %fd119, %fd120;
	mul.f64 	%fd122, %fd116, %fd121;
	ld.global.f64 	%fd123, [%rd27+-32];
	sub.f64 	%fd124, %fd122, %fd123;
	div.rn.f64 	%fd125, %fd124, %fd196;
	add.f64 	%fd126, %fd123, %fd125;
	st.global.f64 	[%rd21+40], %fd126;
	add.f64 	%fd127, %fd106, %fd126;
	add.f64 	%fd128, %fd107, %fd126;
	add.f64 	%fd129, %fd108, %fd126;
	ld.global.f64 	%fd130, [%rd29+-8];
	ld.global.f64 	%fd131, [%rd31+-16];
	ld.global.f64 	%fd132, [%rd31+-8];
	sub.f64 	%fd133, %fd132, %fd131;
	mul.f64 	%fd134, %fd132, %fd132;
	fma.rn.f64 	%fd135, %fd131, %fd131, %fd134;
	ld.global.f64 	%fd136, [%rd12+48];
	mul.f64 	%fd137, %fd130, %fd136;
	fma.rn.f64 	%fd138, %fd133, 0d4008000000000000, 0d3FF0000000000000;
	mul.f64 	%fd139, %fd133, 0d4012000000000000;
	fma.rn.f64 	%fd140, %fd133, %fd139, %fd138;
	mul.f64 	%fd141, %fd135, 0d3FF8000000000000;
	sub.f64 	%fd142, %fd140, %fd141;
	mul.f64 	%fd143, %fd137, %fd142;
	ld.global.f64 	%fd144, [%rd33+-24];
	sub.f64 	%fd145, %fd143, %fd144;
	div.rn.f64 	%fd146, %fd145, %fd196;
	add.f64 	%fd147, %fd144, %fd146;
	st.global.f64 	[%rd21+48], %fd147;
	add.f64 	%fd148, %fd127, %fd147;
	sub.f64 	%fd149, %fd128, %fd147;
	add.f64 	%fd150, %fd129, %fd147;
	ld.global.f64 	%fd151, [%rd29+8];
	ld.global.f64 	%fd152, [%rd31+16];
	ld.global.f64 	%fd153, [%rd31+24];
	neg.f64 	%fd154, %fd153;
	sub.f64 	%fd155, %fd154, %fd152;
	mul.f64 	%fd156, %fd153, %fd153;
	fma.rn.f64 	%fd157, %fd152, %fd152, %fd156;
	ld.global.f64 	%fd158, [%rd12+56];
	mul.f64 	%fd159, %fd151, %fd158;
	fma.rn.f64 	%fd160, %fd155, 0d4008000000000000, 0d3FF0000000000000;
	mul.f64 	%fd161, %fd155, 0d4012000000000000;
	fma.rn.f64 	%fd162, %fd155, %fd161, %fd160;
	mul.f64 	%fd163, %fd157, 0d3FF8000000000000;
	sub.f64 	%fd164, %fd162, %fd163;
	mul.f64 	%fd165, %fd159, %fd164;
	ld.global.f64 	%fd166, [%rd33+128];
	sub.f64 	%fd167, %fd165, %fd166;
	div.rn.f64 	%fd168, %fd167, %fd196;
	add.f64 	%fd169, %fd166, %fd168;
	st.global.f64 	[%rd21+56], %fd169;
	add.f64 	%fd170, %fd148, %fd169;
	sub.f64 	%fd171, %fd149, %fd169;
	sub.f64 	%fd172, %fd150, %fd169;
	ld.global.f64 	%fd173, [%rd23+8];
	ld.global.f64 	%fd174, [%rd25+16];
	ld.global.f64 	%fd175, [%rd25+24];
	sub.f64 	%fd176, %fd174, %fd175;
	mul.f64 	%fd177, %fd175, %fd175;
	fma.rn.f64 	%fd178, %fd174, %fd174, %fd177;
	ld.global.f64 	%fd179, [%rd12+64];
	mul.f64 	%fd180, %fd173, %fd179;
	fma.rn.f64 	%fd181, %fd176, 0d4008000000000000, 0d3FF0000000000000;
	mul.f64 	%fd182, %fd176, 0d4012000000000000;
	fma.rn.f64 	%fd183, %fd176, %fd182, %fd181;
	mul.f64 	%fd184, %fd178, 0d3FF8000000000000;
	sub.f64 	%fd185, %fd183, %fd184;
	mul.f64 	%fd186, %fd180, %fd185;
	ld.global.f64 	%fd187, [%rd27+136];
	sub.f64 	%fd188, %fd186, %fd187;
	div.rn.f64 	%fd189, %fd188, %fd196;
	add.f64 	%fd190, %fd187, %fd189;
	st.global.f64 	[%rd21+64], %fd190;
	add.f64 	%fd191, %fd170, %fd190;
	add.f64 	%fd192, %fd171, %fd190;
	sub.f64 	%fd193, %fd172, %fd190;
	add.s64 	%rd34, %rd8, %rd15;
	st.global.f64 	[%rd34], %fd191;
	div.rn.f64 	%fd194, %fd192, %fd191;
	add.s64 	%rd35, %rd9, %rd17;
	st.global.f64 	[%rd35], %fd194;
	div.rn.f64 	%fd195, %fd193, %fd191;
	st.global.f64 	[%rd35+8], %fd195;
$L__BB0_2:
	ret;

}
	// .globl	_Z21kernel_apply_boundaryPdS_S_diiPKd
.visible .entry _Z21kernel_apply_boundaryPdS_S_diiPKd(
	.param .u64 .ptr .align 1 _Z21kernel_apply_boundaryPdS_S_diiPKd_param_0,
	.param .u64 .ptr .align 1 _Z21kernel_apply_boundaryPdS_S_diiPKd_param_1,
	.param .u64 .ptr .align 1 _Z21kernel_apply_boundaryPdS_S_diiPKd_param_2,
	.param .f64 _Z21kernel_apply_boundaryPdS_S_diiPKd_param_3,
	.param .u32 _Z21kernel_apply_boundaryPdS_S_diiPKd_param_4,
	.param .u32 _Z21kernel_apply_boundaryPdS_S_diiPKd_param_5,
	.param .u64 .ptr .align 1 _Z21kernel_apply_boundaryPdS_S_diiPKd_param_6
)
{
	.reg .pred 	%p<22>;
	.reg .b32 	%r<66>;
	.reg .b64 	%rd<85>;
	.reg .b64 	%fd<550>;

	ld.param.u64 	%rd11, [_Z21kernel_apply_boundaryPdS_S_diiPKd_param_0];
	ld.param.u32 	%r21, [_Z21kernel_apply_boundaryPdS_S_diiPKd_param_5];
	ld.param.u64 	%rd14, [_Z21kernel_apply_boundaryPdS_S_diiPKd_param_6];
	cvta.to.global.u64 	%rd1, %rd11;
	cvta.to.global.u64 	%rd2, %rd14;
	mov.u32 	%r22, %ctaid.x;
	mov.u32 	%r23, %ntid.x;
	mov.u32 	%r24, %tid.x;
	mad.lo.s32 	%r1, %r22, %r23, %r24;
	mov.u32 	%r25, %ctaid.y;
	mov.u32 	%r26, %ntid.y;
	mov.u32 	%r27, %tid.y;
	mad.lo.s32 	%r28, %r25, %r26, %r27;
	mul.lo.s32 	%r3, %r21, %r1;
	setp.eq.s32 	%p1, %r28, 0;
	add.s32 	%r4, %r21, -1;
	setp.ge.s32 	%p2, %r28, %r4;
	or.pred  	%p3, %p1, %p2;
	@%p3 bra 	$L__BB1_3;
	ld.param.u32 	%r53, [_Z21kernel_apply_boundaryPdS_S_diiPKd_param_4];
	setp.ne.s32 	%p4, %r1, 0;
	add.s32 	%r29, %r53, -1;
	setp.ne.s32 	%p5, %r1, %r29;
	and.pred  	%p6, %p4, %p5;
	@%p6 bra 	$L__BB1_3;
	ld.param.u32 	%r54, [_Z21kernel_apply_boundaryPdS_S_diiPKd_param_4];
	ld.param.u64 	%rd83, [_Z21kernel_apply_boundaryPdS_S_diiPKd_param_2];
	ld.param.u64 	%rd81, [_Z21kernel_apply_boundaryPdS_S_diiPKd_param_1];
	setp.eq.s32 	%p7, %r1, 0;
	add.s32 	%r30, %r3, %r28;
	shl.b32 	%r31, %r30, 1;
	cvta.to.global.u64 	%rd15, %rd83;
	mul.wide.s32 	%rd16, %r31, 8;
	add.s64 	%rd17, %rd15, %rd16;
	mov.b64 	%rd18, 0;
	st.global.u64 	[%rd17], %rd18;
	st.global.u64 	[%rd17+8], %rd18;
	add.s32 	%r32, %r54, -2;
	selp.b32 	%r33, 1, %r32, %p7;
	mad.lo.s32 	%r34, %r21, %r33, %r28;
	cvta.to.global.u64 	%rd19, %rd81;
	mul.wide.s32 	%rd20, %r34, 8;
	add.s64 	%rd21, %rd19, %rd20;
	ld.global.f64 	%fd154, [%rd21];
	mul.wide.s32 	%rd22, %r30, 8;
	add.s64 	%rd23, %rd19, %rd22;
	st.global.f64 	[%rd23], %fd154;
	shl.b32 	%r35, %r34, 1;
	mul.wide.s32 	%rd24, %r35, 8;
	add.s64 	%rd25, %rd15, %rd24;
	mul.lo.s32 	%r36, %r34, 9;
	mul.lo.s32 	%r37, %r30, 9;
	ld.global.f64 	%fd155, [%rd25];
	ld.global.f64 	%fd156, [%rd25+8];
	ld.global.f64 	%fd157, [%rd2];
	mul.f64 	%fd158, %fd156, 0d0000000000000000;
	fma.rn.f64 	%fd159, %fd155, 0d0000000000000000, %fd158;
	mul.f64 	%fd160, %fd156, %fd156;
	fma.rn.f64 	%fd161, %fd155, %fd155, %fd160;
	mul.f64 	%fd162, %fd154, %fd157;
	fma.rn.f64 	%fd163, %fd159, 0d4008000000000000, 0d3FF0000000000000;
	mul.f64 	%fd164, %fd159, 0d4012000000000000;
	fma.rn.f64 	%fd165, %fd159, %fd164, %fd163;
	mul.f64 	%fd166, %fd161, 0d3FF8000000000000;
	sub.f64 	%fd167, %fd165, %fd166;
	mul.f64 	%fd168, %fd162, %fd167;
	mul.wide.s32 	%rd26, %r36, 8;
	add.s64 	%rd27, %rd1, %rd26;
	ld.global.f64 	%fd169, [%rd27];
	fma.rn.f64 	%fd170, %fd154, %fd157, %fd169;
	sub.f64 	%fd171, %fd170, %fd168;
	mul.wide.s32 	%rd28, %r37, 8;
	add.s64 	%rd29, %rd1, %rd28;
	st.global.f64 	[%rd29], %fd171;
	ld.global.f64 	%fd172, [%rd21];
	ld.global.f64 	%fd173, [%rd25];
	ld.global.f64 	%fd174, [%rd25+8];
	ld.global.f64 	%fd175, [%rd23];
	ld.global.f64 	%fd176, [%rd2+8];
	fma.rn.f64 	%fd177, %fd174, 0d0000000000000000, %fd173;
	mul.f64 	%fd178, %fd174, %fd174;
	fma.rn.f64 	%fd179, %fd173, %fd173, %fd178;
	mul.f64 	%fd180, %fd172, %fd176;
	fma.rn.f64 	%fd181, %fd177, 0d4008000000000000, 0d3FF0000000000000;
	mul.f64 	%fd182, %fd177, 0d4012000000000000;
	fma.rn.f64 	%fd183, %fd177, %fd182, %fd181;
	mul.f64 	%fd184, %fd179, 0d3FF8000000000000;
	sub.f64 	%fd185, %fd183, %fd184;
	mul.f64 	%fd186, %fd180, %fd185;
	ld.global.f64 	%fd187, [%rd27+8];
	fma.rn.f64 	%fd188, %fd175, %fd176, %fd187;
	sub.f64 	%fd189, %fd188, %fd186;
	st.global.f64 	[%rd29+8], %fd189;
	ld.global.f64 	%fd190, [%rd21];
	ld.global.f64 	%fd191, [%rd25];
	ld.global.f64 	%fd192, [%rd25+8];
	ld.global.f64 	%fd193, [%rd23];
	ld.global.f64 	%fd194, [%rd2+16];
	fma.rn.f64 	%fd195, %fd191, 0d0000000000000000, %fd192;
	mul.f64 	%fd196, %fd192, %fd192;
	fma.rn.f64 	%fd197, %fd191, %fd191, %fd196;
	mul.f64 	%fd198, %fd190, %fd194;
	fma.rn.f64 	%fd199, %fd195, 0d4008000000000000, 0d3FF0000000000000;
	mul.f64 	%fd200, %fd195, 0d4012000000000000;
	fma.rn.f64 	%fd201, %fd195, %fd200, %fd199;
	mul.f64 	%fd202, %fd197, 0d3FF8000000000000;
	sub.f64 	%fd203, %fd201, %fd202;
	mul.f64 	%fd204, %fd198, %fd203;
	ld.global.f64 	%fd205, [%rd27+16];
	fma.rn.f64 	%fd206, %fd193, %fd194, %fd205;
	sub.f64 	%fd207, %fd206, %fd204;
	st.global.f64 	[%rd29+16], %fd207;
	ld.global.f64 	%fd208, [%rd21];
	ld.global.f64 	%fd209, [%rd25];
	ld.global.f64 	%fd210, [%rd25+8];
	ld.global.f64 	%fd211, [%rd23];
	ld.global.f64 	%fd212, [%rd2+24];
	mul.f64 	%fd213, %fd210, 0d0000000000000000;
	sub.f64 	%fd214, %fd213, %fd209;
	mul.f64 	%fd215, %fd210, %fd210;
	fma.rn.f64 	%fd216, %fd209, %fd209, %fd215;
	mul.f64 	%fd217, %fd208, %fd212;
	fma.rn.f64 	%fd218, %fd214, 0d4008000000000000, 0d3FF0000000000000;
	mul.f64 	%fd219, %fd214, 0d4012000000000000;
	fma.rn.f64 	%fd220, %fd214, %fd219, %fd218;
	mul.f64 	%fd221, %fd216, 0d3FF8000000000000;
	sub.f64 	%fd222, %fd220, %fd221;
	mul.f64 	%fd223, %fd217, %fd222;
	ld.global.f64 	%fd224, [%rd27+24];
	fma.rn.f64 	%fd225, %fd211, %fd212, %fd224;
	sub.f64 	%fd226, %fd225, %fd223;
	st.global.f64 	[%rd29+24], %fd226;
	ld.global.f64 	%fd227, [%rd21];
	ld.global.f64 	%fd228, [%rd25];
	ld.global.f64 	%fd229, [%rd25+8];
	ld.global.f64 	%fd230, [%rd23];
	ld.global.f64 	%fd231, [%rd2+32];
	mul.f64 	%fd232, %fd228, 0d0000000000000000;
	sub.f64 	%fd233, %fd232, %fd229;
	mul.f64 	%fd234, %fd229, %fd229;
	fma.rn.f64 	%fd235, %fd228, %fd228, %fd234;
	mul.f64 	%fd236, %fd227, %fd231;
	fma.rn.f64 	%fd237, %fd233, 0d4008000000000000, 0d3FF0000000000000;
	mul.f64 	%fd238, %fd233, 0d4012000000000000;
	fma.rn.f64 	%fd239, %fd233, %fd238, %fd237;
	mul.f64 	%fd240, %fd235, 0d3FF8000000000000;
	sub.f64 	%fd241, %fd239, %fd240;
	mul.f64 	%fd242, %fd236, %fd241;
	ld.global.f64 	%fd243, [%rd27+32];
	fma.rn.f64 	%fd244, %fd230, %fd231, %fd243;
	sub.f64 	%fd245, %fd244, %fd242;
	st.global.f64 	[%rd29+32], %fd245;
	ld.global.f64 	%fd246, [%rd21];
	ld.global.f64 	%fd247, [%rd25];
	ld.global.f64 	%fd248, [%rd25+8];
	ld.global.f64 	%fd249, [%rd23];
	ld.global.f64 	%fd250, [%rd2+40];
	add.f64 	%fd251, %fd247, %fd248;
	mul.f64 	%fd252, %fd248, %fd248;
	fma.rn.f64 	%fd253, %fd247, %fd247, %fd252;
	mul.f64 	%fd254, %fd246, %fd250;
	fma.rn.f64 	%fd255, %fd251, 0d4008000000000000, 0d3FF0000000000000;
	mul.f64 	%fd256, %fd251, 0d4012000000000000;
	fma.rn.f64 	%fd257, %fd251, %fd256, %fd255;
	mul.f64 	%fd258, %fd253, 0d3FF8000000000000;
	sub.f64 	%fd259, %fd257, %fd258;
	mul.f64 	%fd260, %fd254, %fd259;
	ld.global.f64 	%fd261, [%rd27+40];
	fma.rn.f64 	%fd262, %fd249, %fd250, %fd261;
	sub.f64 	%fd263, %fd262, %fd260;
	st.global.f64 	[%rd29+40], %fd263;
	ld.global.f64 	%fd264, [%rd21];
	ld.global.f64 	%fd265, [%rd25];
	ld.global.f64 	%fd266, [%rd25+8];
	ld.global.f64 	%fd267, [%rd23];
	ld.global.f64 	%fd268, [%rd2+48];
	sub.f64 	%fd269, %fd266, %fd265;
	mul.f64 	%fd270, %fd266, %fd266;
	fma.rn.f64 	%fd271, %fd265, %fd265, %fd270;
	mul.f64 	%fd272, %fd264, %fd268;
	fma.rn.f64 	%fd273, %fd269, 0d4008000000000000, 0d3FF0000000000000;
	mul.f64 	%fd274, %fd269, 0d4012000000000000;
	fma.rn.f64 	%fd275, %fd269, %fd274, %fd273;
	mul.f64 	%fd276, %fd271, 0d3FF8000000000000;
	sub.f64 	%fd277, %fd275, %fd276;
	mul.f64 	%fd278, %fd272, %fd277;
	ld.global.f64 	%fd279, [%rd27+48];
	fma.rn.f64 	%fd280, %fd267, %fd268, %fd279;
	sub.f64 	%fd281, %fd280, %fd278;
	st.global.f64 	[%rd29+48], %fd281;
	ld.global.f64 	%fd282, [%rd21];
	ld.global.f64 	%fd283, [%rd25];
	ld.global.f64 	%fd284, [%rd25+8];
	ld.global.f64 	%fd285, [%rd23];
	ld.global.f64 	%fd286, [%rd2+56];
	neg.f64 	%fd287, %fd284;
	sub.f64 	%fd288, %fd287, %fd283;
	mul.f64 	%fd289, %fd284, %fd284;
	fma.rn.f64 	%fd290, %fd283, %fd283, %fd289;
	mul.f64 	%fd291, %fd282, %fd286;
	fma.rn.f64 	%fd292, %fd288, 0d4008000000000000, 0d3FF0000000000000;
	mul.f64 	%fd293, %fd288, 0d4012000000000000;
	fma.rn.f64 	%fd294, %fd288, %fd293, %fd292;
	mul.f64 	%fd295, %fd290, 0d3FF8000000000000;
	sub.f64 	%fd296, %fd294, %fd295;
	mul.f64 	%fd297, %fd291, %fd296;
	ld.global.f64 	%fd298, [%rd27+56];
	fma.rn.f64 	%fd299, %fd285, %fd286, %fd298;
	sub.f64 	%fd300, %fd299, %fd297;
	st.global.f64 	[%rd29+56], %fd300;
	ld.global.f64 	%fd301, [%rd21];
	ld.global.f64 	%fd302, [%rd25];
	ld.global.f64 	%fd303, [%rd25+8];
	ld.global.f64 	%fd304, [%rd23];
	ld.global.f64 	%fd305, [%rd2+64];
	sub.f64 	%fd306, %fd302, %fd303;
	mul.f64 	%fd307, %fd303, %fd303;
	fma.rn.f64 	%fd308, %fd302, %fd302, %fd307;
	mul.f64 	%fd309, %fd301, %fd305;
	fma.rn.f64 	%fd310, %fd306, 0d4008000000000000, 0d3FF0000000000000;
	mul.f64 	%fd311, %fd306, 0d4012000000000000;
	fma.rn.f64 	%fd312, %fd306, %fd311, %fd310;
	mul.f64 	%fd313, %fd308, 0d3FF8000000000000;
	sub.f64 	%fd314, %fd312, %fd313;
	mul.f64 	%fd315, %fd309, %fd314;
	ld.global.f64 	%fd316, [%rd27+64];
	fma.rn.f64 	%fd317, %fd304, %fd305, %fd316;
	sub.f64 	%fd318, %fd317, %fd315;
	st.global.f64 	[%rd29+64], %fd318;
$L__BB1_3:
	ld.param.u32 	%r55, [_Z21kernel_apply_boundaryPdS_S_diiPKd_param_4];
	setp.ge.s32 	%p8, %r1, %r55;
	@%p8 bra 	$L__BB1_36;
	setp.ne.s32 	%p9, %r28, 0;
	setp.ne.s32 	%p10, %r28, %r4;
	and.pred  	%p11, %p9, %p10;
	@%p11 bra 	$L__BB1_36;
	ld.param.u64 	%rd84, [_Z21kernel_apply_boundaryPdS_S_diiPKd_param_2];
	add.s32 	%r5, %r3, %r28;
	cvta.to.global.u64 	%rd3, %rd84;
	setp.ne.s32 	%p12, %r28, 0;
	@%p12 bra 	$L__BB1_7;
	shl.b32 	%r40, %r3, 1;
	mul.wide.s32 	%rd33, %r40, 8;
	add.s64 	%rd34, %rd3, %rd33;
	mov.b64 	%rd35, 0;
	st.global.u64 	[%rd34], %rd35;
	st.global.u64 	[%rd34+8], %rd35;
	mov.b32 	%r56, 1;
	bra.uni 	$L__BB1_8;
$L__BB1_7:
	ld.param.f64 	%fd486, [_Z21kernel_apply_boundaryPdS_S_diiPKd_param_3];
	shl.b32 	%r38, %r5, 1;
	mul.wide.s32 	%rd30, %r38, 8;
	add.s64 	%rd31, %rd3, %rd30;
	st.global.f64 	[%rd31], %fd486;
	mov.b64 	%rd32, 0;
	st.global.u64 	[%rd31+8], %rd32;
	add.s32 	%r56, %r21, -2;
$L__BB1_8:
	ld.param.f64 	%fd487, [_Z21kernel_apply_boundaryPdS_S_diiPKd_param_3];
	ld.param.u64 	%rd82, [_Z21kernel_apply_boundaryPdS_S_diiPKd_param_1];
	setp.ne.s32 	%p13, %r28, 0;
	add.s32 	%r41, %r56, %r3;
	cvta.to.global.u64 	%rd36, %rd82;
	mul.wide.s32 	%rd37, %r41, 8;
	add.s64 	%rd38, %rd36, %rd37;
	ld.global.f64 	%fd1, [%rd38];
	mul.wide.s32 	%rd39, %r5, 8;
	add.s64 	%rd4, %rd36, %rd39;
	st.global.f64 	[%rd4], %fd1;
	add.s32 	%r42, %r21, %r3;
	add.s32 	%r43, %r42, -2;
	cvt.s64.s32 	%rd40, %r3;
	cvt.s64.s32 	%rd41, %r21;
	add.s64 	%rd42, %rd41, %rd40;
	shl.b64 	%rd43, %rd42, 3;
	add.s64 	%rd5, %rd36, %rd43;
	shl.b32 	%r44, %r43, 1;
	mul.wide.s32 	%rd44, %r44, 8;
	add.s64 	%rd6, %rd3, %rd44;
	mul.f64 	%fd319, %fd487, %fd487;
	mul.f64 	%fd2, %fd319, 0d3FF8000000000000;
	mul.lo.s32 	%r65, %r43, 9;
	mul.wide.s32 	%rd45, %r3, 8;
	add.s64 	%rd7, %rd36, %rd45;
	shl.b32 	%r45, %r3, 1;
	add.s32 	%r46, %r45, 2;
	mul.wide.s32 	%rd46, %r46, 8;
	add.s64 	%rd8, %rd3, %rd46;
	mad.lo.s32 	%r9, %r3, 9, 9;
	@%p13 bra 	$L__BB1_10;
	ld.global.f64 	%fd499, [%rd7+8];
	ld.global.f64 	%fd500, [%rd8];
	ld.global.f64 	%fd501, [%rd8+8];
	ld.global.f64 	%fd498, [%rd2];
	mov.f64 	%fd497, 0d3FF0000000000000;
	mov.u32 	%r57, %r9;
	bra.uni 	$L__BB1_11;
$L__BB1_10:
	ld.param.f64 	%fd488, [_Z21kernel_apply_boundaryPdS_S_diiPKd_param_3];
	ld.global.f64 	%fd499, [%rd5+-16];
	ld.global.f64 	%fd500, [%rd6];
	ld.global.f64 	%fd501, [%rd6+8];
	fma.rn.f64 	%fd320, %fd488, 0d0000000000000000, 0d0000000000000000;
	ld.global.f64 	%fd498, [%rd2];
	fma.rn.f64 	%fd321, %fd320, 0d4008000000000000, 0d3FF0000000000000;
	mul.f64 	%fd322, %fd320, 0d4012000000000000;
	fma.rn.f64 	%fd323, %fd320, %fd322, %fd321;
	sub.f64 	%fd497, %fd323, %fd2;
	mov.u32 	%r57, %r65;
$L__BB1_11:
	ld.param.u64 	%rd73, [_Z21kernel_apply_boundaryPdS_S_diiPKd_param_0];
	setp.eq.s32 	%p14, %r28, 0;
	mul.f64 	%fd325, %fd501, 0d0000000000000000;
	mul.f64 	%fd326, %fd501, %fd501;
	fma.rn.f64 	%fd327, %fd500, 0d0000000000000000, %fd325;
	mul.f64 	%fd328, %fd327, 0d4012000000000000;
	fma.rn.f64 	%fd329, %fd500, %fd500, %fd326;
	fma.rn.f64 	%fd330, %fd327, 0d4008000000000000, 0d3FF0000000000000;
	fma.rn.f64 	%fd331, %fd327, %fd328, %fd330;
	mul.f64 	%fd332, %fd498, %fd1;
	fma.rn.f64 	%fd333, %fd329, 0dBFF8000000000000, %fd331;
	mul.f64 	%fd334, %fd498, %fd499;
	mul.f64 	%fd335, %fd334, %fd333;
	cvta.to.global.u64 	%rd47, %rd73;
	mul.wide.s32 	%rd48, %r57, 8;
	add.s64 	%rd49, %rd47, %rd48;
	ld.global.f64 	%fd336, [%rd49];
	fma.rn.f64 	%fd337, %fd497, %fd332, %fd336;
	sub.f64 	%fd338, %fd337, %fd335;
	mov.u32 	%r47, %ctaid.x;
	mov.u32 	%r48, %ntid.x;
	mov.u32 	%r49, %tid.x;
	mad.lo.s32 	%r50, %r47, %r48, %r49;
	mad.lo.s32 	%r51, %r21, %r50, %r28;
	mul.lo.s32 	%r52, %r51, 9;
	mul.wide.s32 	%rd50, %r52, 8;
	add.s64 	%rd9, %rd47, %rd50;
	st.global.f64 	[%rd9], %fd338;
	@%p14 bra 	$L__BB1_13;
	ld.param.f64 	%fd489, [_Z21kernel_apply_boundaryPdS_S_diiPKd_param_3];
	ld.global.f64 	%fd504, [%rd5+-16];
	ld.global.f64 	%fd506, [%rd6];
	ld.global.f64 	%fd507, [%rd6+8];
	ld.global.f64 	%fd505, [%rd4];
	add.f64 	%fd339, %fd489, 0d0000000000000000;
	ld.global.f64 	%fd503, [%rd2+8];
	fma.rn.f64 	%fd340, %fd339, 0d4008000000000000, 0d3FF0000000000000;
	mul.f64 	%fd341, %fd339, 0d4012000000000000;
	fma.rn.f64 	%fd342, %fd339, %fd341, %fd340;
	sub.f64 	%fd502, %fd342, %fd2;
	mov.u32 	%r58, %r65;
	bra.uni 	$L__BB1_14;
$L__BB1_13:
	ld.global.f64 	%fd504, [%rd7+8];
	ld.global.f64 	%fd506, [%rd8];
	ld.global.f64 	%fd507, [%rd8+8];
	ld.global.f64 	%fd505, [%rd4];
	ld.global.f64 	%fd503, [%rd2+8];
	mov.f64 	%fd502, 0d3FF0000000000000;
	mov.u32 	%r58, %r9;
$L__BB1_14:
	ld.param.u64 	%rd74, [_Z21kernel_apply_boundaryPdS_S_diiPKd_param_0];
	mul.f64 	%fd344, %fd507, %fd507;
	fma.rn.f64 	%fd345, %fd507, 0d0000000000000000, %fd506;
	mul.f64 	%fd346, %fd345, 0d4012000000000000;
	fma.rn.f64 	%fd347, %fd506, %fd506, %fd344;
	fma.rn.f64 	%fd348, %fd345, 0d4008000000000000, 0d3FF0000000000000;
	fma.rn.f64 	%fd349, %fd345, %fd346, %fd348;
	mul.f64 	%fd350, %fd503, %fd505;
	fma.rn.f64 	%fd351, %fd347, 0dBFF8000000000000, %fd349;
	mul.f64 	%fd352, %fd503, %fd504;
	mul.f64 	%fd353, %fd352, %fd351;
	cvta.to.global.u64 	%rd51, %rd74;
	mul.wide.s32 	%rd52, %r58, 8;
	add.s64 	%rd53, %rd51, %rd52;
	ld.global.f64 	%fd354, [%rd53+8];
	fma.rn.f64 	%fd355, %fd502, %fd350, %fd354;
	sub.f64 	%fd356, %fd355, %fd353;
	st.global.f64 	[%rd9+8], %fd356;
	@%p14 bra 	$L__BB1_16;
	ld.param.f64 	%fd490, [_Z21kernel_apply_boundaryPdS_S_diiPKd_param_3];
	ld.global.f64 	%fd510, [%rd5+-16];
	ld.global.f64 	%fd512, [%rd6];
	ld.global.f64 	%fd513, [%rd6+8];
	ld.global.f64 	%fd511, [%rd4];
	fma.rn.f64 	%fd357, %fd490, 0d0000000000000000, 0d0000000000000000;
	ld.global.f64 	%fd509, [%rd2+16];
	fma.rn.f64 	%fd358, %fd357, 0d4008000000000000, 0d3FF0000000000000;
	mul.f64 	%fd359, %fd357, 0d4012000000000000;
	fma.rn.f64 	%fd360, %fd357, %fd359, %fd358;
	sub.f64 	%fd508, %fd360, %fd2;
	mov.u32 	%r59, %r65;
	bra.uni 	$L__BB1_17;
$L__BB1_16:
	ld.global.f64 	%fd510, [%rd7+8];
	ld.global.f64 	%fd512, [%rd8];
	ld.global.f64 	%fd513, [%rd8+8];
	ld.global.f64 	%fd511, [%rd4];
	ld.global.f64 	%fd509, [%rd2+16];
	mov.f64 	%fd508, 0d3FF0000000000000;
	mov.u32 	%r59, %r9;
$L__BB1_17:
	ld.param.u64 	%rd75, [_Z21kernel_apply_boundaryPdS_S_diiPKd_param_0];
	mul.f64 	%fd362, %fd513, %fd513;
	fma.rn.f64 	%fd363, %fd512, 0d0000000000000000, %fd513;
	mul.f64 	%fd364, %fd363, 0d4012000000000000;
	fma.rn.f64 	%fd365, %fd512, %fd512, %fd362;
	fma.rn.f64 	%fd366, %fd363, 0d4008000000000000, 0d3FF0000000000000;
	fma.rn.f64 	%fd367, %fd363, %fd364, %fd366;
	mul.f64 	%fd368, %fd509, %fd511;
	fma.rn.f64 	%fd369, %fd365, 0dBFF8000000000000, %fd367;
	mul.f64 	%fd370, %fd509, %fd510;
	mul.f64 	%fd371, %fd370, %fd369;
	cvta.to.global.u64 	%rd54, %rd75;
	mul.wide.s32 	%rd55, %r59, 8;
	add.s64 	%rd56, %rd54, %rd55;
	ld.global.f64 	%fd372, [%rd56+16];
	fma.rn.f64 	%fd373, %fd508, %fd368, %fd372;
	sub.f64 	%fd374, %fd373, %fd371;
	st.global.f64 	[%rd9+16], %fd374;
	@%p14 bra 	$L__BB1_19;
	ld.param.f64 	%fd491, [_Z21kernel_apply_boundaryPdS_S_diiPKd_param_3];
	ld.global.f64 	%fd516, [%rd5+-16];
	ld.global.f64 	%fd518, [%rd6];
	ld.global.f64 	%fd519, [%rd6+8];
	ld.global.f64 	%fd517, [%rd4];
	mov.f64 	%fd375, 0d0000000000000000;
	sub.f64 	%fd376, %fd375, %fd491;
	ld.global.f64 	%fd515, [%rd2+24];
	fma.rn.f64 	%fd377, %fd376, 0d4008000000000000, 0d3FF0000000000000;
	mul.f64 	%fd378, %fd376, 0d4012000000000000;
	fma.rn.f64 	%fd379, %fd376, %fd378, %fd377;
	sub.f64 	%fd514, %fd379, %fd2;
	mov.u32 	%r60, %r65;
	bra.uni 	$L__BB1_20;
$L__BB1_19:
	ld.global.f64 	%fd516, [%rd7+8];
	ld.global.f64 	%fd518, [%rd8];
	ld.global.f64 	%fd519, [%rd8+8];
	ld.global.f64 	%fd517, [%rd4];
	ld.global.f64 	%fd515, [%rd2+24];
	mov.f64 	%fd514, 0d3FF0000000000000;
	mov.u32 	%r60, %r9;
$L__BB1_20:
	ld.param.u64 	%rd76, [_Z21kernel_apply_boundaryPdS_S_diiPKd_param_0];
	mul.f64 	%fd381, %fd519, 0d0000000000000000;
	mul.f64 	%fd382, %fd519, %fd519;
	sub.f64 	%fd383, %fd381, %fd518;
	mul.f64 	%fd384, %fd383, 0d4012000000000000;
	fma.rn.f64 	%fd385, %fd518, %fd518, %fd382;
	fma.rn.f64 	%fd386, %fd383, 0d4008000000000000, 0d3FF0000000000000;
	fma.rn.f64 	%fd387, %fd383, %fd384, %fd386;
	mul.f64 	%fd388, %fd515, %fd517;
	fma.rn.f64 	%fd389, %fd385, 0dBFF8000000000000, %fd387;
	mul.f64 	%fd390, %fd515, %fd516;
	mul.f64 	%fd391, %fd390, %fd389;
	cvta.to.global.u64 	%rd57, %rd76;
	mul.wide.s32 	%rd58, %r60, 8;
	add.s64 	%rd59, %rd57, %rd58;
	ld.global.f64 	%fd392, [%rd59+24];
	fma.rn.f64 	%fd393, %fd514, %fd388, %fd392;
	sub.f64 	%fd394, %fd393, %fd391;
	st.global.f64 	[%rd9+24], %fd394;
	@%p14 bra 	$L__BB1_22;
	ld.param.f64 	%fd492, [_Z21kernel_apply_boundaryPdS_S_diiPKd_param_3];
	ld.global.f64 	%fd522, [%rd5+-16];
	ld.global.f64 	%fd524, [%rd6];
	ld.global.f64 	%fd525, [%rd6+8];
	ld.global.f64 	%fd523, [%rd4];
	mul.f64 	%fd395, %fd492, 0d0000000000000000;
	ld.global.f64 	%fd521, [%rd2+32];
	fma.rn.f64 	%fd396, %fd395, 0d4008000000000000, 0d3FF0000000000000;
	mul.f64 	%fd397, %fd395, 0d4012000000000000;
	fma.rn.f64 	%fd398, %fd395, %fd397, %fd396;
	sub.f64 	%fd520, %fd398, %fd2;
	mov.u32 	%r61, %r65;
	bra.uni 	$L__BB1_23;
$L__BB1_22:
	ld.global.f64 	%fd522, [%rd7+8];
	ld.global.f64 	%fd524, [%rd8];
	ld.global.f64 	%fd525, [%rd8+8];
	ld.global.f64 	%fd523, [%rd4];
	ld.global.f64 	%fd521, [%rd2+32];
	mov.f64 	%fd520, 0d3FF0000000000000;
	mov.u32 	%r61, %r9;
$L__BB1_23:
	ld.param.u64 	%rd77, [_Z21kernel_apply_boundaryPdS_S_diiPKd_param_0];
	mul.f64 	%fd400, %fd524, 0d0000000000000000;
	mul.f64 	%fd401, %fd525, %fd525;
	sub.f64 	%fd402, %fd400, %fd525;
	mul.f64 	%fd403, %fd402, 0d4012000000000000;
	fma.rn.f64 	%fd404, %fd524, %fd524, %fd401;
	fma.rn.f64 	%fd405, %fd402, 0d4008000000000000, 0d3FF0000000000000;
	fma.rn.f64 	%fd406, %fd402, %fd403, %fd405;
	mul.f64 	%fd407, %fd521, %fd523;
	fma.rn.f64 	%fd408, %fd404, 0dBFF8000000000000, %fd406;
	mul.f64 	%fd409, %fd521, %fd522;
	mul.f64 	%fd410, %fd409, %fd408;
	cvta.to.global.u64 	%rd60, %rd77;
	mul.wide.s32 	%rd61, %r61, 8;
	add.s64 	%rd62, %rd60, %rd61;
	ld.global.f64 	%fd411, [%rd62+32];
	fma.rn.f64 	%fd412, %fd520, %fd407, %fd411;
	sub.f64 	%fd413, %fd412, %fd410;
	st.global.f64 	[%rd9+32], %fd413;
	@%p14 bra 	$L__BB1_25;
	ld.param.f64 	%fd493, [_Z21kernel_apply_boundaryPdS_S_diiPKd_param_3];
	ld.global.f64 	%fd528, [%rd5+-16];
	ld.global.f64 	%fd530, [%rd6];
	ld.global.f64 	%fd531, [%rd6+8];
	ld.global.f64 	%fd529, [%rd4];
	add.f64 	%fd414, %fd493, 0d0000000000000000;
	ld.global.f64 	%fd527, [%rd2+40];
	fma.rn.f64 	%fd415, %fd414, 0d4008000000000000, 0d3FF0000000000000;
	mul.f64 	%fd416, %fd414, 0d4012000000000000;
	fma.rn.f64 	%fd417, %fd414, %fd416, %fd415;
	sub.f64 	%fd526, %fd417, %fd2;
	mov.u32 	%r62, %r65;
	bra.uni 	$L__BB1_26;
$L__BB1_25:
	ld.global.f64 	%fd528, [%rd7+8];
	ld.global.f64 	%fd530, [%rd8];
	ld.global.f64 	%fd531, [%rd8+8];
	ld.global.f64 	%fd529, [%rd4];
	ld.global.f64 	%fd527, [%rd2+40];
	mov.f64 	%fd526, 0d3FF0000000000000;
	mov.u32 	%r62, %r9;
$L__BB1_26:
	ld.param.u64 	%rd78, [_Z21kernel_apply_boundaryPdS_S_diiPKd_param_0];
	mul.f64 	%fd419, %fd531, %fd531;
	add.f64 	%fd420, %fd530, %fd531;
	mul.f64 	%fd421, %fd420, 0d4012000000000000;
	fma.rn.f64 	%fd422, %fd530, %fd530, %fd419;
	fma.rn.f64 	%fd423, %fd420, 0d4008000000000000, 0d3FF0000000000000;
	fma.rn.f64 	%fd424, %fd420, %fd421, %fd423;
	mul.f64 	%fd425, %fd527, %fd529;
	fma.rn.f64 	%fd426, %fd422, 0dBFF8000000000000, %fd424;
	mul.f64 	%fd427, %fd527, %fd528;
	mul.f64 	%fd428, %fd427, %fd426;
	cvta.to.global.u64 	%rd63, %rd78;
	mul.wide.s32 	%rd64, %r62, 8;
	add.s64 	%rd65, %rd63, %rd64;
	ld.global.f64 	%fd429, [%rd65+40];
	fma.rn.f64 	%fd430, %fd526, %fd425, %fd429;
	sub.f64 	%fd431, %fd430, %fd428;
	st.global.f64 	[%rd9+40], %fd431;
	@%p14 bra 	$L__BB1_28;
	ld.param.f64 	%fd494, [_Z21kernel_apply_boundaryPdS_S_diiPKd_param_3];
	ld.global.f64 	%fd534, [%rd5+-16];
	ld.global.f64 	%fd536, [%rd6];
	ld.global.f64 	%fd537, [%rd6+8];
	ld.global.f64 	%fd535, [%rd4];
	mov.f64 	%fd432, 0d0000000000000000;
	sub.f64 	%fd433, %fd432, %fd494;
	ld.global.f64 	%fd533, [%rd2+48];
	fma.rn.f64 	%fd434, %fd433, 0d4008000000000000, 0d3FF0000000000000;
	mul.f64 	%fd435, %fd433, 0d4012000000000000;
	fma.rn.f64 	%fd436, %fd433, %fd435, %fd434;
	sub.f64 	%fd532, %fd436, %fd2;
	mov.u32 	%r63, %r65;
	bra.uni 	$L__BB1_29;
$L__BB1_28:
	ld.global.f64 	%fd534, [%rd7+8];
	ld.global.f64 	%fd536, [%rd8];
	ld.global.f64 	%fd537, [%rd8+8];
	ld.global.f64 	%fd535, [%rd4];
	ld.global.f64 	%fd533, [%rd2+48];
	mov.f64 	%fd532, 0d3FF0000000000000;
	mov.u32 	%r63, %r9;
$L__BB1_29:
	ld.param.u64 	%rd79, [_Z21kernel_apply_boundaryPdS_S_diiPKd_param_0];
	mul.f64 	%fd438, %fd537, %fd537;
	sub.f64 	%fd439, %fd537, %fd536;
	mul.f64 	%fd440, %fd439, 0d4012000000000000;
	fma.rn.f64 	%fd441, %fd536, %fd536, %fd438;
	fma.rn.f64 	%fd442, %fd439, 0d4008000000000000, 0d3FF0000000000000;
	fma.rn.f64 	%fd443, %fd439, %fd440, %fd442;
	mul.f64 	%fd444, %fd533, %fd535;
	fma.rn.f64 	%fd445, %fd441, 0dBFF8000000000000, %fd443;
	mul.f64 	%fd446, %fd533, %fd534;
	mul.f64 	%fd447, %fd446, %fd445;
	cvta.to.global.u64 	%rd66, %rd79;
	mul.wide.s32 	%rd67, %r63, 8;
	add.s64 	%rd68, %rd66, %rd67;
	ld.global.f64 	%fd448, [%rd68+48];
	fma.rn.f64 	%fd449, %fd532, %fd444, %fd448;
	sub.f64 	%fd450, %fd449, %fd447;
	st.global.f64 	[%rd9+48], %fd450;
	@%p14 bra 	$L__BB1_31;
	ld.param.f64 	%fd495, [_Z21kernel_apply_boundaryPdS_S_diiPKd_param_3];
	ld.global.f64 	%fd540, [%rd5+-16];
	ld.global.f64 	%fd542, [%rd6];
	ld.global.f64 	%fd543, [%rd6+8];
	ld.global.f64 	%fd541, [%rd4];
	ld.global.f64 	%fd539, [%rd2+56];
	fma.rn.f64 	%fd451, %fd495, 0dC008000000000000, 0d3FF0000000000000;
	mul.f64 	%fd452, %fd495, 0d4012000000000000;
	fma.rn.f64 	%fd453, %fd495, %fd452, %fd451;
	sub.f64 	%fd538, %fd453, %fd2;
	mov.u32 	%r64, %r65;
	bra.uni 	$L__BB1_32;
$L__BB1_31:
	ld.global.f64 	%fd540, [%rd7+8];
	ld.global.f64 	%fd542, [%rd8];
	ld.global.f64 	%fd543, [%rd8+8];
	ld.global.f64 	%fd541, [%rd4];
	ld.global.f64 	%fd539, [%rd2+56];
	mov.f64 	%fd538, 0d3FF0000000000000;
	mov.u32 	%r64, %r9;
$L__BB1_32:
	ld.param.u64 	%rd80, [_Z21kernel_apply_boundaryPdS_S_diiPKd_param_0];
	neg.f64 	%fd455, %fd542;
	mul.f64 	%fd456, %fd543, %fd543;
	sub.f64 	%fd457, %fd455, %fd543;
	mul.f64 	%fd458, %fd457, 0d4012000000000000;
	fma.rn.f64 	%fd459, %fd542, %fd542, %fd456;
	fma.rn.f64 	%fd460, %fd457, 0d4008000000000000, 0d3FF0000000000000;
	fma.rn.f64 	%fd461, %fd457, %fd458, %fd460;
	mul.f64 	%fd462, %fd539, %fd541;
	fma.rn.f64 	%fd463, %fd459, 0dBFF8000000000000, %fd461;
	mul.f64 	%fd464, %fd539, %fd540;
	mul.f64 	%fd465, %fd464, %fd463;
	cvta.to.global.u64 	%rd10, %rd80;
	mul.wide.s32 	%rd69, %r64, 8;
	add.s64 	%rd70, %rd10, %rd69;
	ld.global.f64 	%fd466, [%rd70+56];
	fma.rn.f64 	%fd467, %fd538, %fd462, %fd466;
	sub.f64 	%fd468, %fd467, %fd465;
	st.global.f64 	[%rd9+56], %fd468;
	@%p14 bra 	$L__BB1_34;
	ld.param.f64 	%fd496, [_Z21kernel_apply_boundaryPdS_S_diiPKd_param_3];
	ld.global.f64 	%fd546, [%rd5+-16];
	ld.global.f64 	%fd548, [%rd6];
	ld.global.f64 	%fd549, [%rd6+8];
	ld.global.f64 	%fd547, [%rd4];
	ld.global.f64 	%fd545, [%rd2+64];
	fma.rn.f64 	%fd469, %fd496, 0d4008000000000000, 0d3FF0000000000000;
	mul.f64 	%fd470, %fd496, 0d4012000000000000;
	fma.rn.f64 	%fd471, %fd496, %fd470, %fd469;
	sub.f64 	%fd544, %fd471, %fd2;
	bra.uni 	$L__BB1_35;
$L__BB1_34:
	ld.global.f64 	%fd546, [%rd7+8];
	ld.global.f64 	%fd548, [%rd8];
	ld.global.f64 	%fd549, [%rd8+8];
	ld.global.f64 	%fd547, [%rd4];
	ld.global.f64 	%fd545, [%rd2+64];
	mov.f64 	%fd544, 0d3FF0000000000000;
	mov.u32 	%r65, %r9;
$L__BB1_35:
	mul.f64 	%fd473, %fd549, %fd549;
	sub.f64 	%fd474, %fd548, %fd549;
	mul.f64 	%fd475, %fd474, 0d4012000000000000;
	fma.rn.f64 	%fd476, %fd548, %fd548, %fd473;
	fma.rn.f64 	%fd477, %fd474, 0d4008000000000000, 0d3FF0000000000000;
	fma.rn.f64 	%fd478, %fd474, %fd475, %fd477;
	mul.f64 	%fd479, %fd545, %fd547;
	fma.rn.f64 	%fd480, %fd476, 0dBFF8000000000000, %fd478;
	mul.f64 	%fd481, %fd545, %fd546;
	mul.f64 	%fd482, %fd481, %fd480;
	mul.wide.s32 	%rd71, %r65, 8;
	add.s64 	%rd72, %rd10, %rd71;
	ld.global.f64 	%fd483, [%rd72+64];
	fma.rn.f64 	%fd484, %fd544, %fd479, %fd483;
	sub.f64 	%fd485, %fd484, %fd482;
	st.global.f64 	[%rd9+64], %fd485;
$L__BB1_36:
	ret;

}
	// .globl	_Z11kernel_initPdS_S_S_S_S_iiddPKd
.visible .entry _Z11kernel_initPdS_S_S_S_S_iiddPKd(
	.param .u64 .ptr .align 1 _Z11kernel_initPdS_S_S_S_S_iiddPKd_param_0,
	.param .u64 .ptr .align 1 _Z11kernel_initPdS_S_S_S_S_iiddPKd_param_1,
	.param .u64 .ptr .align 1 _Z11kernel_initPdS_S_S_S_S_iiddPKd_param_2,
	.param .u64 .ptr .align 1 _Z11kernel_initPdS_S_S_S_S_iiddPKd_param_3,
	.param .u64 .ptr .align 1 _Z11kernel_initPdS_S_S_S_S_iiddPKd_param_4,
	.param .u64 .ptr .align 1 _Z11kernel_initPdS_S_S_S_S_iiddPKd_param_5,
	.param .u32 _Z11kernel_initPdS_S_S_S_S_iiddPKd_param_6,
	.param .u32 _Z11kernel_initPdS_S_S_S_S_iiddPKd_param_7,
	.param .f64 _Z11kernel_initPdS_S_S_S_S_iiddPKd_param_8,
	.param .f64 _Z11kernel_initPdS_S_S_S_S_iiddPKd_param_9,
	.param .u64 .ptr .align 1 _Z11kernel_initPdS_S_S_S_S_iiddPKd_param_10
)
{
	.reg .pred 	%p<4>;
	.reg .b32 	%r<16>;
	.reg .b64 	%rd<27>;
	.reg .b64 	%fd<20>;

	ld.param.u64 	%rd2, [_Z11kernel_initPdS_S_S_S_S_iiddPKd_param_1];
	ld.param.u64 	%rd4, [_Z11kernel_initPdS_S_S_S_S_iiddPKd_param_3];
	ld.param.u64 	%rd5, [_Z11kernel_initPdS_S_S_S_S_iiddPKd_param_4];
	ld.param.u64 	%rd6, [_Z11kernel_initPdS_S_S_S_S_iiddPKd_param_5];
	ld.param.u32 	%r4, [_Z11kernel_initPdS_S_S_S_S_iiddPKd_param_6];
	ld.param.u32 	%r5, [_Z11kernel_initPdS_S_S_S_S_iiddPKd_param_7];
	ld.param.f64 	%fd1, [_Z11kernel_initPdS_S_S_S_S_iiddPKd_param_8];
	ld.param.u64 	%rd7, [_Z11kernel_initPdS_S_S_S_S_iiddPKd_param_10];
	mov.u32 	%r6, %ctaid.x;
	mov.u32 	%r7, %ntid.x;
	mov.u32 	%r8, %tid.x;
	mad.lo.s32 	%r1, %r6, %r7, %r8;
	mov.u32 	%r9, %ctaid.y;
	mov.u32 	%r10, %ntid.y;
	mov.u32 	%r11, %tid.y;
	mad.lo.s32 	%r12, %r9, %r10, %r11;
	setp.ge.s32 	%p1, %r1, %r4;
	setp.ge.s32 	%p2, %r12, %r5;
	or.pred  	%p3, %p1, %p2;
	@%p3 bra 	$L__BB2_2;
	ld.param.u64 	%rd26, [_Z11kernel_initPdS_S_S_S_S_iiddPKd_param_2];
	ld.param.u64 	%rd25, [_Z11kernel_initPdS_S_S_S_S_iiddPKd_param_0];
	cvta.to.global.u64 	%rd8, %rd7;
	cvta.to.global.u64 	%rd9, %rd5;
	cvta.to.global.u64 	%rd10, %rd6;
	cvta.to.global.u64 	%rd11, %rd25;
	cvta.to.global.u64 	%rd12, %rd2;
	cvta.to.global.u64 	%rd13, %rd26;
	cvta.to.global.u64 	%rd14, %rd4;
	mad.lo.s32 	%r13, %r5, %r1, %r12;
	mul.wide.s32 	%rd15, %r13, 8;
	add.s64 	%rd16, %rd11, %rd15;
	st.global.f64 	[%rd16], %fd1;
	add.s64 	%rd17, %rd12, %rd15;
	st.global.f64 	[%rd17], %fd1;
	shl.b32 	%r14, %r13, 1;
	mul.wide.s32 	%rd18, %r14, 8;
	add.s64 	%rd19, %rd13, %rd18;
	mov.b64 	%rd20, 0;
	st.global.u64 	[%rd19], %rd20;
	st.global.u64 	[%rd19+8], %rd20;
	add.s64 	%rd21, %rd14, %rd18;
	st.global.u64 	[%rd21], %rd20;
	st.global.u64 	[%rd21+8], %rd20;
	mul.lo.s32 	%r15, %r13, 9;
	ld.global.f64 	%fd2, [%rd8];
	mul.f64 	%fd3, %fd1, %fd2;
	mul.wide.s32 	%rd22, %r15, 8;
	add.s64 	%rd23, %rd9, %rd22;
	st.global.f64 	[%rd23], %fd3;
	add.s64 	%rd24, %rd10, %rd22;
	st.global.f64 	[%rd24], %fd3;
	ld.global.f64 	%fd4, [%rd8+8];
	mul.f64 	%fd5, %fd1, %fd4;
	st.global.f64 	[%rd23+8], %fd5;
	st.global.f64 	[%rd24+8], %fd5;
	ld.global.f64 	%fd6, [%rd8+16];
	mul.f64 	%fd7, %fd1, %fd6;
	st.global.f64 	[%rd23+16], %fd7;
	st.global.f64 	[%rd24+16], %fd7;
	ld.global.f64 	%fd8, [%rd8+24];
	mul.f64 	%fd9, %fd1, %fd8;
	st.global.f64 	[%rd23+24], %fd9;
	st.global.f64 	[%rd24+24], %fd9;
	ld.global.f64 	%fd10, [%rd8+32];
	mul.f64 	%fd11, %fd1, %fd10;
	st.global.f64 	[%rd23+32], %fd11;
	st.global.f64 	[%rd24+32], %fd11;
	ld.global.f64 	%fd12, [%rd8+40];
	mul.f64 	%fd13, %fd1, %fd12;
	st.global.f64 	[%rd23+40], %fd13;
	st.global.f64 	[%rd24+40], %fd13;
	ld.global.f64 	%fd14, [%rd8+48];
	mul.f64 	%fd15, %fd1, %fd14;
	st.global.f64 	[%rd23+48], %fd15;
	st.global.f64 	[%rd24+48], %fd15;
	ld.global.f64 	%fd16, [%rd8+56];
	mul.f64 	%fd17, %fd1, %fd16;
	st.global.f64 	[%rd23+56], %fd17;
	st.global.f64 	[%rd24+56], %fd17;
	ld.global.f64 	%fd18, [%rd8+64];
	mul.f64 	%fd19, %fd1, %fd18;
	st.global.f64 	[%rd23+64], %fd19;
	st.global.f64 	[%rd24+64], %fd19;
$L__BB2_2:
	ret;

}


// ===== COMPILED SASS (sm_100) =====

	.target	sm_100

	.elftype	@"ET_EXEC"


//--------------------- .note.nv.tkinfo           --------------------------
	.section	.note.nv.tkinfo,"",@"SHT_NOTE"
	.sectionflags	@"SHF_NOTE_NV_TKINFO"
	.tkinfo
        /*0018*/ 	.word	0x00000002
        /*0030*/ 	.string	""
        /*0030*/ 	.string	"ptxas"
        /*0030*/ 	.string	"Cuda compilation tools, release 13.0, V13.0.88"
        /*0030*/ 	.string	"Build cuda_13.0.r13.0/compiler.36424714_0"
        /*0030*/ 	.string	"-arch sm_100 -m 64 "



//--------------------- .note.nv.cuinfo           --------------------------
	.section	.note.nv.cuinfo,"",@"SHT_NOTE"
	.sectionflags	@"SHF_NOTE_NV_CUINFO"
        /*0018*/ 	.short	0x0002
        /*001a*/ 	.short	0x0064
        /*001c*/ 	.short	0x0082
	.zero		2


//--------------------- .nv.info                  --------------------------
	.section	.nv.info,"",@"SHT_CUDA_INFO"
	.align	4


	//----- nvinfo : EIATTR_REGCOUNT
	.align		4
        /*0000*/ 	.byte	0x04, 0x2f
        /*0002*/ 	.short	(.L_1 - .L_0)
	.align		4
.L_0:
        /*0004*/ 	.word	index@(_Z14kernel_computePdS_S_S_S_S_dPKdii)
        /*0008*/ 	.word	0x00000036


	//----- nvinfo : EIATTR_FRAME_SIZE
	.align		4
.L_1:
        /*000c*/ 	.byte	0x04, 0x11
        /*000e*/ 	.short	(.L_3 - .L_2)
	.align		4
.L_2:
        /*0010*/ 	.word	index@($__internal_0_$__cuda_sm20_div_rn_f64_full)
        /*0014*/ 	.word	0x00000000


	//----- nvinfo : EIATTR_FRAME_SIZE
	.align		4
.L_3:
        /*0018*/ 	.byte	0x04, 0x11
        /*001a*/ 	.short	(.L_5 - .L_4)
	.align		4
.L_4:
        /*001c*/ 	.word	index@(_Z14kernel_computePdS_S_S_S_S_dPKdii)
        /*0020*/ 	.word	0x00000000


	//----- nvinfo : EIATTR_REGCOUNT
	.align		4
.L_5:
        /*0024*/ 	.byte	0x04, 0x2f
        /*0026*/ 	.short	(.L_7 - .L_6)
	.align		4
.L_6:
        /*0028*/ 	.word	index@(_Z21kernel_apply_boundaryPdS_S_diiPKd)
        /*002c*/ 	.word	0x00000028


	//----- nvinfo : EIATTR_FRAME_SIZE
	.align		4
.L_7:
        /*0030*/ 	.byte	0x04, 0x11
        /*0032*/ 	.short	(.L_9 - .L_8)
	.align		4
.L_8:
        /*0034*/ 	.word	index@(_Z21kernel_apply_boundaryPdS_S_diiPKd)
        /*0038*/ 	.word	0x00000000


	//----- nvinfo : EIATTR_REGCOUNT
	.align		4
.L_9:
        /*003c*/ 	.byte	0x04, 0x2f
        /*003e*/ 	.short	(.L_11 - .L_10)
	.align		4
.L_10:
        /*0040*/ 	.word	index@(_Z11kernel_initPdS_S_S_S_S_iiddPKd)
        /*0044*/ 	.word	0x00000018


	//----- nvinfo : EIATTR_FRAME_SIZE
	.align		4
.L_11:
        /*0048*/ 	.byte	0x04, 0x11
        /*004a*/ 	.short	(.L_13 - .L_12)
	.align		4
.L_12:
        /*004c*/ 	.word	index@(_Z11kernel_initPdS_S_S_S_S_iiddPKd)
        /*0050*/ 	.word	0x00000000


	//----- nvinfo : EIATTR_MIN_STACK_SIZE
	.align		4
.L_13:
        /*0054*/ 	.byte	0x04, 0x12
        /*0056*/ 	.short	(.L_15 - .L_14)
	.align		4
.L_14:
        /*0058*/ 	.word	index@(_Z11kernel_initPdS_S_S_S_S_iiddPKd)
        /*005c*/ 	.word	0x00000000


	//----- nvinfo : EIATTR_MIN_STACK_SIZE
	.align		4
.L_15:
        /*0060*/ 	.byte	0x04, 0x12
        /*0062*/ 	.short	(.L_17 - .L_16)
	.align		4
.L_16:
        /*0064*/ 	.word	index@(_Z21kernel_apply_boundaryPdS_S_diiPKd)
        /*0068*/ 	.word	0x00000000


	//----- nvinfo : EIATTR_MIN_STACK_SIZE
	.align		4
.L_17:
        /*006c*/ 	.byte	0x04, 0x12
        /*006e*/ 	.short	(.L_19 - .L_18)
	.align		4
.L_18:
        /*0070*/ 	.word	index@(_Z14kernel_computePdS_S_S_S_S_dPKdii)
        /*0074*/ 	.word	0x00000000
.L_19:


//--------------------- .nv.compat                --------------------------
	.section	.nv.compat,"",@"SHT_CUDA_COMPAT_INFO"
	.align	4
        /*0000*/ 	.byte	0x02, 0x09, 0x00, 0x00, 0x02, 0x02, 0x01, 0x00, 0x02, 0x05, 0x05, 0x00, 0x03, 0x07, 0x01, 0x01
        /*0010*/ 	.byte	0x02, 0x03, 0x00, 0x00, 0x02, 0x06, 0x01, 0x00, 0x04, 0x0b, 0x08, 0x00, 0x01, 0x00, 0x00, 0x00
        /*0020*/ 	.byte	0x00, 0x00, 0x00, 0x00


//--------------------- .nv.info._Z11kernel_initPdS_S_S_S_S_iiddPKd --------------------------
	.section	.nv.info._Z11kernel_initPdS_S_S_S_S_iiddPKd,"",@"SHT_CUDA_INFO"
	.sectionflags	@""
	.align	4


	//----- nvinfo : EIATTR_CUDA_API_VERSION
	.align		4
        /*0000*/ 	.byte	0x04, 0x37
        /*0002*/ 	.short	(.L_21 - .L_20)
.L_20:
        /*0004*/ 	.word	0x00000082


	//----- nvinfo : EIATTR_KPARAM_INFO
	.align		4
.L_21:
        /*0008*/ 	.byte	0x04, 0x17
        /*000a*/ 	.short	(.L_23 - .L_22)
.L_22:
        /*000c*/ 	.word	0x00000000
        /*0010*/ 	.short	0x000a
        /*0012*/ 	.short	0x0048
        /*0014*/ 	.byte	0x00, 0xf5, 0x21, 0x00


	//----- nvinfo : EIATTR_KPARAM_INFO
	.align		4
.L_23:
        /*0018*/ 	.byte	0x04, 0x17
        /*001a*/ 	.short	(.L_25 - .L_24)
.L_24:
        /*001c*/ 	.word	0x00000000
        /*0020*/ 	.short	0x0009
        /*0022*/ 	.short	0x0040
        /*0024*/ 	.byte	0x00, 0xf0, 0x21, 0x00


	//----- nvinfo : EIATTR_KPARAM_INFO
	.align		4
.L_25:
        /*0028*/ 	.byte	0x04, 0x17
        /*002a*/ 	.short	(.L_27 - .L_26)
.L_26:
        /*002c*/ 	.word	0x00000000
        /*0030*/ 	.short	0x0008
        /*0032*/ 	.short	0x0038
        /*0034*/ 	.byte	0x00, 0xf0, 0x21, 0x00


	//----- nvinfo : EIATTR_KPARAM_INFO
	.align		4
.L_27:
        /*0038*/ 	.byte	0x04, 0x17
        /*003a*/ 	.short	(.L_29 - .L_28)
.L_28:
        /*003c*/ 	.word	0x00000000
        /*0040*/ 	.short	0x0007
        /*0042*/ 	.short	0x0034
        /*0044*/ 	.byte	0x00, 0xf0, 0x11, 0x00


	//----- nvinfo : EIATTR_KPARAM_INFO
	.align		4
.L_29:
        /*0048*/ 	.byte	0x04, 0x17
        /*004a*/ 	.short	(.L_31 - .L_30)
.L_30:
        /*004c*/ 	.word	0x00000000
        /*0050*/ 	.short	0x0006
        /*0052*/ 	.short	0x0030
        /*0054*/ 	.byte	0x00, 0xf0, 0x11, 0x00


	//----- nvinfo : EIATTR_KPARAM_INFO
	.align		4
.L_31:
        /*0058*/ 	.byte	0x04, 0x17
        /*005a*/ 	.short	(.L_33 - .L_32)
.L_32:
        /*005c*/ 	.word	0x00000000
        /*0060*/ 	.short	0x0005
        /*0062*/ 	.short	0x0028
        /*0064*/ 	.byte	0x00, 0xf5, 0x21, 0x00


	//----- nvinfo : EIATTR_KPARAM_INFO
	.align		4
.L_33:
        /*0068*/ 	.byte	0x04, 0x17
        /*006a*/ 	.short	(.L_35 - .L_34)
.L_34:
        /*006c*/ 	.word	0x00000000
        /*0070*/ 	.short	0x0004
        /*0072*/ 	.short	0x0020
        /*0074*/ 	.byte	0x00, 0xf5, 0x21, 0x00


	//----- nvinfo : EIATTR_KPARAM_INFO
	.align		4
.L_35:
        /*0078*/ 	.byte	0x04, 0x17
        /*007a*/ 	.short	(.L_37 - .L_36)
.L_36:
        /*007c*/ 	.word	0x00000000
        /*0080*/ 	.short	0x0003
        /*0082*/ 	.short	0x0018
        /*0084*/ 	.byte	0x00, 0xf5, 0x21, 0x00


	//----- nvinfo : EIATTR_KPARAM_INFO
	.align		4
.L_37:
        /*0088*/ 	.byte	0x04, 0x17
        /*008a*/ 	.short	(.L_39 - .L_38)
.L_38:
        /*008c*/ 	.word	0x00000000
        /*0090*/ 	.short	0x0002
        /*0092*/ 	.short	0x0010
        /*0094*/ 	.byte	0x00, 0xf5, 0x21, 0x00


	//----- nvinfo : EIATTR_KPARAM_INFO
	.align		4
.L_39:
        /*0098*/ 	.byte	0x04, 0x17
        /*009a*/ 	.short	(.L_41 - .L_40)
.L_40:
        /*009c*/ 	.word	0x00000000
        /*00a0*/ 	.short	0x0001
        /*00a2*/ 	.short	0x0008
        /*00a4*/ 	.byte	0x00, 0xf5, 0x21, 0x00


	//----- nvinfo : EIATTR_KPARAM_INFO
	.align		4
.L_41:
        /*00a8*/ 	.byte	0x04, 0x17
        /*00aa*/ 	.short	(.L_43 - .L_42)
.L_42:
        /*00ac*/ 	.word	0x00000000
        /*00b0*/ 	.short	0x0000
        /*00b2*/ 	.short	0x0000
        /*00b4*/ 	.byte	0x00, 0xf5, 0x21, 0x00


	//----- nvinfo : EIATTR_SPARSE_MMA_MASK
	.align		4
.L_43:
        /*00b8*/ 	.byte	0x03, 0x50
        /*00ba*/ 	.short	0x0000


	//----- nvinfo : EIATTR_MAXREG_COUNT
	.align		4
        /*00bc*/ 	.byte	0x03, 0x1b
        /*00be*/ 	.short	0x00ff


	//----- nvinfo : EIATTR_MERCURY_ISA_VERSION
	.align		4
        /*00c0*/ 	.byte	0x03, 0x5f
        /*00c2*/ 	.short	0x0101


	//----- nvinfo : EIATTR_VRC_CTA_INIT_COUNT
	.align		4
        /*00c4*/ 	.byte	0x02, 0x4a
	.zero		1
	.zero		1


	//----- nvinfo : EIATTR_EXIT_INSTR_OFFSETS
	.align		4
        /*00c8*/ 	.byte	0x04, 0x1c
        /*00ca*/ 	.short	(.L_45 - .L_44)


	//   ....[0]....
.L_44:
        /*00cc*/ 	.word	0x000000c0


	//   ....[1]....
        /*00d0*/ 	.word	0x00000490


	//----- nvinfo : EIATTR_CBANK_PARAM_SIZE
	.align		4
.L_45:
        /*00d4*/ 	.byte	0x03, 0x19
        /*00d6*/ 	.short	0x0050


	//----- nvinfo : EIATTR_PARAM_CBANK
	.align		4
        /*00d8*/ 	.byte	0x04, 0x0a
        /*00da*/ 	.short	(.L_47 - .L_46)
	.align		4
.L_46:
        /*00dc*/ 	.word	index@(.nv.constant0._Z11kernel_initPdS_S_S_S_S_iiddPKd)
        /*00e0*/ 	.short	0x0380
        /*00e2*/ 	.short	0x0050


	//----- nvinfo : EIATTR_SW_WAR
	.align		4
.L_47:
        /*00e4*/ 	.byte	0x04, 0x36
        /*00e6*/ 	.short	(.L_49 - .L_48)
.L_48:
        /*00e8*/ 	.word	0x00000008
.L_49:


//--------------------- .nv.info._Z21kernel_apply_boundaryPdS_S_diiPKd --------------------------
	.section	.nv.info._Z21kernel_apply_boundaryPdS_S_diiPKd,"",@"SHT_CUDA_INFO"
	.sectionflags	@""
	.align	4


	//----- nvinfo : EIATTR_CUDA_API_VERSION
	.align		4
        /*0000*/ 	.byte	0x04, 0x37
        /*0002*/ 	.short	(.L_51 - .L_50)
.L_50:
        /*0004*/ 	.word	0x00000082


	//----- nvinfo : EIATTR_KPARAM_INFO
	.align		4
.L_51:
        /*0008*/ 	.byte	0x04, 0x17
        /*000a*/ 	.short	(.L_53 - .L_52)
.L_52:
        /*000c*/ 	.word	0x00000000
        /*0010*/ 	.short	0x0006
        /*0012*/ 	.short	0x0028
        /*0014*/ 	.byte	0x00, 0xf5, 0x21, 0x00


	//----- nvinfo : EIATTR_KPARAM_INFO
	.align		4
.L_53:
        /*0018*/ 	.byte	0x04, 0x17
        /*001a*/ 	.short	(.L_55 - .L_54)
.L_54:
        /*001c*/ 	.word	0x00000000
        /*0020*/ 	.short	0x0005
        /*0022*/ 	.short	0x0024
        /*0024*/ 	.byte	0x00, 0xf0, 0x11, 0x00


	//----- nvinfo : EIATTR_KPARAM_INFO
	.align		4
.L_55:
        /*0028*/ 	.byte	0x04, 0x17
        /*002a*/ 	.short	(.L_57 - .L_56)
.L_56:
        /*002c*/ 	.word	0x00000000
        /*0030*/ 	.short	0x0004
        /*0032*/ 	.short	0x0020
        /*0034*/ 	.byte	0x00, 0xf0, 0x11, 0x00


	//----- nvinfo : EIATTR_KPARAM_INFO
	.align		4
.L_57:
        /*0038*/ 	.byte	0x04, 0x17
        /*003a*/ 	.short	(.L_59 - .L_58)
.L_58:
        /*003c*/ 	.word	0x00000000
        /*0040*/ 	.short	0x0003
        /*0042*/ 	.short	0x0018
        /*0044*/ 	.byte	0x00, 0xf0, 0x21, 0x00


	//----- nvinfo : EIATTR_KPARAM_INFO
	.align		4
.L_59:
        /*0048*/ 	.byte	0x04, 0x17
        /*004a*/ 	.short	(.L_61 - .L_60)
.L_60:
        /*004c*/ 	.word	0x00000000
        /*0050*/ 	.short	0x0002
        /*0052*/ 	.short	0x0010
        /*0054*/ 	.byte	0x00, 0xf5, 0x21, 0x00


	//----- nvinfo : EIATTR_KPARAM_INFO
	.align		4
.L_61:
        /*0058*/ 	.byte	0x04, 0x17
        /*005a*/ 	.short	(.L_63 - .L_62)
.L_62:
        /*005c*/ 	.word	0x00000000
        /*0060*/ 	.short	0x0001
        /*0062*/ 	.short	0x0008
        /*0064*/ 	.byte	0x00, 0xf5, 0x21, 0x00


	//----- nvinfo : EIATTR_KPARAM_INFO
	.align		4
.L_63:
        /*0068*/ 	.byte	0x04, 0x17
        /*006a*/ 	.short	(.L_65 - .L_64)
.L_64:
        /*006c*/ 	.word	0x00000000
        /*0070*/ 	.short	0x0000
        /*0072*/ 	.short	0x0000
        /*0074*/ 	.byte	0x00, 0xf5, 0x21, 0x00


	//----- nvinfo : EIATTR_SPARSE_MMA_MASK
	.align		4
.L_65:
        /*0078*/ 	.byte	0x03, 0x50
        /*007a*/ 	.short	0x0000


	//----- nvinfo : EIATTR_MAXREG_COUNT
	.align		4
        /*007c*/ 	.byte	0x03, 0x1b
        /*007e*/ 	.short	0x00ff


	//----- nvinfo : EIATTR_MERCURY_ISA_VERSION
	.align		4
        /*0080*/ 	.byte	0x03, 0x5f
        /*0082*/ 	.short	0x0101


	//----- nvinfo : EIATTR_VRC_CTA_INIT_COUNT
	.align		4
        /*0084*/ 	.byte	0x02, 0x4a
	.zero		1
	.zero		1


	//----- nvinfo : EIATTR_EXIT_INSTR_OFFSETS
	.align		4
        /*0088*/ 	.byte	0x04, 0x1c
        /*008a*/ 	.short	(.L_67 - .L_66)


	//   ....[0]....
.L_66:
        /*008c*/ 	.word	0x00000c80


	//   ....[1]....
        /*0090*/ 	.word	0x00000cb0


	//   ....[2]....
        /*0094*/ 	.word	0x00002260


	//----- nvinfo : EIATTR_CRS_STACK_SIZE
	.align		4
.L_67:
        /*0098*/ 	.byte	0x04, 0x1e
        /*009a*/ 	.short	(.L_69 - .L_68)
.L_68:
        /*009c*/ 	.word	0x00000000


	//----- nvinfo : EIATTR_CBANK_PARAM_SIZE
	.align		4
.L_69:
        /*00a0*/ 	.byte	0x03, 0x19
        /*00a2*/ 	.short	0x0030


	//----- nvinfo : EIATTR_PARAM_CBANK
	.align		4
        /*00a4*/ 	.byte	0x04, 0x0a
        /*00a6*/ 	.short	(.L_71 - .L_70)
	.align		4
.L_70:
        /*00a8*/ 	.word	index@(.nv.constant0._Z21kernel_apply_boundaryPdS_S_diiPKd)
        /*00ac*/ 	.short	0x0380
        /*00ae*/ 	.short	0x0030


	//----- nvinfo : EIATTR_SW_WAR
	.align		4
.L_71:
        /*00b0*/ 	.byte	0x04, 0x36
        /*00b2*/ 	.short	(.L_73 - .L_72)
.L_72:
        /*00b4*/ 	.word	0x00000008
.L_73:


//--------------------- .nv.info._Z14kernel_computePdS_S_S_S_S_dPKdii --------------------------
	.section	.nv.info._Z14kernel_computePdS_S_S_S_S_dPKdii,"",@"SHT_CUDA_INFO"
	.sectionflags	@""
	.align	4


	//----- nvinfo : EIATTR_CUDA_API_VERSION
	.align		4
        /*0000*/ 	.byte	0x04, 0x37
        /*0002*/ 	.short	(.L_75 - .L_74)
.L_74:
        /*0004*/ 	.word	0x00000082


	//----- nvinfo : EIATTR_KPARAM_INFO
	.align		4
.L_75:
        /*0008*/ 	.byte	0x04, 0x17
        /*000a*/ 	.short	(.L_77 - .L_76)
.L_76:
        /*000c*/ 	.word	0x00000000
        /*0010*/ 	.short	0x0009
        /*0012*/ 	.short	0x0044
        /*0014*/ 	.byte	0x00, 0xf0, 0x11, 0x00


	//----- nvinfo : EIATTR_KPARAM_INFO
	.align		4
.L_77:
        /*0018*/ 	.byte	0x04, 0x17
        /*001a*/ 	.short	(.L_79 - .L_78)
.L_78:
        /*001c*/ 	.word	0x00000000
        /*0020*/ 	.short	0x0008
        /*0022*/ 	.short	0x0040
        /*0024*/ 	.byte	0x00, 0xf0, 0x11, 0x00


	//----- nvinfo : EIATTR_KPARAM_INFO
	.align		4
.L_79:
        /*0028*/ 	.byte	0x04, 0x17
        /*002a*/ 	.short	(.L_81 - .L_80)
.L_80:
        /*002c*/ 	.word	0x00000000
        /*0030*/ 	.short	0x0007
        /*0032*/ 	.short	0x0038
        /*0034*/ 	.byte	0x00, 0xf5, 0x21, 0x00


	//----- nvinfo : EIATTR_KPARAM_INFO
	.align		4
.L_81:
        /*0038*/ 	.byte	0x04, 0x17
        /*003a*/ 	.short	(.L_83 - .L_82)
.L_82:
        /*003c*/ 	.word	0x00000000
        /*0040*/ 	.short	0x0006
        /*0042*/ 	.short	0x0030
        /*0044*/ 	.byte	0x00, 0xf0, 0x21, 0x00


	//----- nvinfo : EIATTR_KPARAM_INFO
	.align		4
.L_83:
        /*0048*/ 	.byte	0x04, 0x17
        /*004a*/ 	.short	(.L_85 - .L_84)
.L_84:
        /*004c*/ 	.word	0x00000000
        /*0050*/ 	.short	0x0005
        /*0052*/ 	.short	0x0028
        /*0054*/ 	.byte	0x00, 0xf5, 0x21, 0x00


	//----- nvinfo : EIATTR_KPARAM_INFO
	.align		4
.L_85:
        /*0058*/ 	.byte	0x04, 0x17
        /*005a*/ 	.short	(.L_87 - .L_86)
.L_86:
        /*005c*/ 	.word	0x00000000
        /*0060*/ 	.short	0x0004
        /*0062*/ 	.short	0x0020
        /*0064*/ 	.byte	0x00, 0xf5, 0x21, 0x00


	//----- nvinfo : EIATTR_KPARAM_INFO
	.align		4
.L_87:
        /*0068*/ 	.byte	0x04, 0x17
        /*006a*/ 	.short	(.L_89 - .L_88)
.L_88:
        /*006c*/ 	.word	0x00000000
        /*0070*/ 	.short	0x0003
        /*0072*/ 	.short	0x0018
        /*0074*/ 	.byte	0x00, 0xf5, 0x21, 0x00


	//----- nvinfo : EIATTR_KPARAM_INFO
	.align		4
.L_89:
        /*0078*/ 	.byte	0x04, 0x17
        /*007a*/ 	.short	(.L_91 - .L_90)
.L_90:
        /*007c*/ 	.word	0x00000000
        /*0080*/ 	.short	0x0002
        /*0082*/ 	.short	0x0010
        /*0084*/ 	.byte	0x00, 0xf5, 0x21, 0x00


	//----- nvinfo : EIATTR_KPARAM_INFO
	.align		4
.L_91:
        /*0088*/ 	.byte	0x04, 0x17
        /*008a*/ 	.short	(.L_93 - .L_92)
.L_92:
        /*008c*/ 	.word	0x00000000
        /*0090*/ 	.short	0x0001
        /*0092*/ 	.short	0x0008
        /*0094*/ 	.byte	0x00, 0xf5, 0x21, 0x00


	//----- nvinfo : EIATTR_KPARAM_INFO
	.align		4
.L_93:
        /*0098*/ 	.byte	0x04, 0x17
        /*009a*/ 	.short	(.L_95 - .L_94)
.L_94:
        /*009c*/ 	.word	0x00000000
        /*00a0*/ 	.short	0x0000
        /*00a2*/ 	.short	0x0000
        /*00a4*/ 	.byte	0x00, 0xf5, 0x21, 0x00


	//----- nvinfo : EIATTR_SPARSE_MMA_MASK
	.align		4
.L_95:
        /*00a8*/ 	.byte	0x03, 0x50
        /*00aa*/ 	.short	0x0000


	//----- nvinfo : EIATTR_MAXREG_COUNT
	.align		4
        /*00ac*/ 	.byte	0x03, 0x1b
        /*00ae*/ 	.short	0x00ff


	//----- nvinfo : EIATTR_MERCURY_ISA_VERSION
	.align		4
        /*00b0*/ 	.byte	0x03, 0x5f
        /*00b2*/ 	.short	0x0101


	//----- nvinfo : EIATTR_VRC_CTA_INIT_COUNT
	.align		4
        /*00b4*/ 	.byte	0x02, 0x4a
	.zero		1
	.zero		1


	//----- nvinfo : EIATTR_EXIT_INSTR_OFFSETS
	.align		4
        /*00b8*/ 	.byte	0x04, 0x1c
        /*00ba*/ 	.short	(.L_97 - .L_96)


	//   ....[0]....
.L_96:
        /*00bc*/ 	.word	0x00000100


	//   ....[1]....
        /*00c0*/ 	.word	0x00002110


	//----- nvinfo : EIATTR_CRS_STACK_SIZE
	.align		4
.L_97:
        /*00c4*/ 	.byte	0x04, 0x1e
        /*00c6*/ 	.short	(.L_99 - .L_98)
.L_98:
        /*00c8*/ 	.word	0x00000000


	//----- nvinfo : EIATTR_CBANK_PARAM_SIZE
	.align		4
.L_99:
        /*00cc*/ 	.byte	0x03, 0x19
        /*00ce*/ 	.short	0x0048


	//----- nvinfo : EIATTR_PARAM_CBANK
	.align		4
        /*00d0*/ 	.byte	0x04, 0x0a
        /*00d2*/ 	.short	(.L_101 - .L_100)
	.align		4
.L_100:
        /*00d4*/ 	.word	index@(.nv.constant0._Z14kernel_computePdS_S_S_S_S_dPKdii)
        /*00d8*/ 	.short	0x0380
        /*00da*/ 	.short	0x0048


	//----- nvinfo : EIATTR_SW_WAR
	.align		4
.L_101:
        /*00dc*/ 	.byte	0x04, 0x36
        /*00de*/ 	.short	(.L_103 - .L_102)
.L_102:
        /*00e0*/ 	.word	0x00000008
.L_103:


//--------------------- .nv.callgraph             --------------------------
	.section	.nv.callgraph,"",@"SHT_CUDA_CALLGRAPH"
	.align	4
	.sectionentsize	8
	.align		4
        /*0000*/ 	.word	0x00000000
	.align		4
        /*0004*/ 	.word	0xffffffff
	.align		4
        /*0008*/ 	.word	0x00000000
	.align		4
        /*000c*/ 	.word	0xfffffffe
	.align		4
        /*0010*/ 	.word	0x00000000
	.align		4
        /*0014*/ 	.word	0xfffffffd
	.align		4
        /*0018*/ 	.word	0x00000000
	.align		4
        /*001c*/ 	.word	0xfffffffc


//--------------------- .text._Z11kernel_initPdS_S_S_S_S_iiddPKd --------------------------
	.section	.text._Z11kernel_initPdS_S_S_S_S_iiddPKd,"ax",@progbits
	.align	128
        .global         _Z11kernel_initPdS_S_S_S_S_iiddPKd
        .type           _Z11kernel_initPdS_S_S_S_S_iiddPKd,@function
        .size           _Z11kernel_initPdS_S_S_S_S_iiddPKd,(.L_x_33 - _Z11kernel_initPdS_S_S_S_S_iiddPKd)
        .other          _Z11kernel_initPdS_S_S_S_S_iiddPKd,@"STO_CUDA_ENTRY STV_DEFAULT"
_Z11kernel_initPdS_S_S_S_S_iiddPKd:
.text._Z11kernel_initPdS_S_S_S_S_iiddPKd:
[----:B------:R-:W-:Y:S01]  /*0000*/  LDC R1, c[0x0][0x37c] ;  /* 0x0000df00ff017b82 */ /* 0x000fe20000000800 */
[----:B------:R-:W0:Y:S07]  /*0010*/  S2R R2, SR_TID.Y ;  /* 0x0000000000027919 */ /* 0x000e2e0000002200 */
[----:B------:R-:W1:Y:S01]  /*0020*/  LDC R0, c[0x0][0x360] ;  /* 0x0000d800ff007b82 */ /* 0x000e620000000800 */
[----:B------:R-:W2:Y:S01]  /*0030*/  LDCU.64 UR6, c[0x0][0x3b0] ;  /* 0x00007600ff0677ac */ /* 0x000ea20008000a00 */
[----:B------:R-:W1:Y:S06]  /*0040*/  S2R R3, SR_TID.X ;  /* 0x0000000000037919 */ /* 0x000e6c0000002100 */
[----:B------:R-:W0:Y:S08]  /*0050*/  S2UR UR5, SR_CTAID.Y ;  /* 0x00000000000579c3 */ /* 0x000e300000002600 */
[----:B------:R-:W0:Y:S08]  /*0060*/  LDC R15, c[0x0][0x364] ;  /* 0x0000d900ff0f7b82 */ /* 0x000e300000000800 */
[----:B------:R-:W1:Y:S01]  /*0070*/  S2UR UR4, SR_CTAID.X ;  /* 0x00000000000479c3 */ /* 0x000e620000002500 */
[----:B0-----:R-:W-:-:S05]  /*0080*/  IMAD R15, R15, UR5, R2 ;  /* 0x000000050f0f7c24 */ /* 0x001fca000f8e0202 */
[----:B--2---:R-:W-:Y:S01]  /*0090*/  ISETP.GE.AND P0, PT, R15, UR7, PT ;  /* 0x000000070f007c0c */ /* 0x004fe2000bf06270 */
[----:B-1----:R-:W-:-:S05]  /*00a0*/  IMAD R0, R0, UR4, R3 ;  /* 0x0000000400007c24 */ /* 0x002fca000f8e0203 */
[----:B------:R-:W-:-:S13]  /*00b0*/  ISETP.GE.OR P0, PT, R0, UR6, P0 ;  /* 0x0000000600007c0c */ /* 0x000fda0008706670 */
[----:B------:R-:W-:Y:S05]  /*00c0*/  @P0 EXIT ;  /* 0x000000000000094d */ /* 0x000fea0003800000 */
[----:B------:R-:W0:Y:S01]  /*00d0*/  LDC.64 R6, c[0x0][0x380] ;  /* 0x0000e000ff067b82 */ /* 0x000e220000000a00 */
[----:B------:R-:W1:Y:S01]  /*00e0*/  LDCU.64 UR4, c[0x0][0x358] ;  /* 0x00006b00ff0477ac */ /* 0x000e620008000a00 */
[----:B------:R-:W-:-:S05]  /*00f0*/  IMAD R21, R0, UR7, R15 ;  /* 0x0000000700157c24 */ /* 0x000fca000f8e020f */
[C---:B------:R-:W-:Y:S01]  /*0100*/  SHF.L.U32 R15, R21.reuse, 0x1, RZ ;  /* 0x00000001150f7819 */ /* 0x040fe200000006ff */
[----:B------:R-:W2:Y:S08]  /*0110*/  LDC.64 R8, c[0x0][0x388] ;  /* 0x0000e200ff087b82 */ /* 0x000eb00000000a00 */
[----:B------:R-:W3:Y:S08]  /*0120*/  LDC.64 R10, c[0x0][0x390] ;  /* 0x0000e400ff0a7b82 */ /* 0x000ef00000000a00 */
[----:B------:R-:W4:Y:S01]  /*0130*/  LDC.64 R12, c[0x0][0x398] ;  /* 0x0000e600ff0c7b82 */ /* 0x000f220000000a00 */
[----:B0-----:R-:W-:-:S07]  /*0140*/  IMAD.WIDE R6, R21, 0x8, R6 ;  /* 0x0000000815067825 */ /* 0x001fce00078e0206 */
[----:B------:R-:W1:Y:S01]  /*0150*/  LDC.64 R2, c[0x0][0x3b8] ;  /* 0x0000ee00ff027b82 */ /* 0x000e620000000a00 */
[----:B--2---:R-:W-:-:S07]  /*0160*/  IMAD.WIDE R8, R21, 0x8, R8 ;  /* 0x0000000815087825 */ /* 0x004fce00078e0208 */
[----:B------:R-:W0:Y:S01]  /*0170*/  LDC.64 R4, c[0x0][0x3c8] ;  /* 0x0000f200ff047b82 */ /* 0x000e220000000a00 */
[----:B---3--:R-:W-:-:S04]  /*0180*/  IMAD.WIDE R10, R15, 0x8, R10 ;  /* 0x000000080f0a7825 */ /* 0x008fc800078e020a */
[----:B----4-:R-:W-:-:S03]  /*0190*/  IMAD.WIDE R12, R15, 0x8, R12 ;  /* 0x000000080f0c7825 */ /* 0x010fc600078e020c */
[----:B------:R-:W2:Y:S01]  /*01a0*/  LDC.64 R16, c[0x0][0x3a0] ;  /* 0x0000e800ff107b82 */ /* 0x000ea20000000a00 */
[----:B-1----:R2:W-:Y:S07]  /*01b0*/  STG.E.64 desc[UR4][R6.64], R2 ;  /* 0x0000000206007986 */ /* 0x0025ee000c101b04 */
[----:B------:R-:W1:Y:S01]  /*01c0*/  LDC.64 R18, c[0x0][0x3a8] ;  /* 0x0000ea00ff127b82 */ /* 0x000e620000000a00 */
[----:B------:R1:W-:Y:S04]  /*01d0*/  STG.E.64 desc[UR4][R8.64], R2 ;  /* 0x0000000208007986 */ /* 0x0003e8000c101b04 */
[----:B------:R-:W-:Y:S04]  /*01e0*/  STG.E.64 desc[UR4][R10.64], RZ ;  /* 0x000000ff0a007986 */ /* 0x000fe8000c101b04 */
[----:B------:R3:W-:Y:S04]  /*01f0*/  STG.E.64 desc[UR4][R10.64+0x8], RZ ;  /* 0x000008ff0a007986 */ /* 0x0007e8000c101b04 */
[----:B------:R-:W-:Y:S04]  /*0200*/  STG.E.64 desc[UR4][R12.64], RZ ;  /* 0x000000ff0c007986 */ /* 0x000fe8000c101b04 */
[----:B------:R4:W-:Y:S04]  /*0210*/  STG.E.64 desc[UR4][R12.64+0x8], RZ ;  /* 0x000008ff0c007986 */ /* 0x0009e8000c101b04 */
[----:B0-----:R-:W5:Y:S01]  /*0220*/  LDG.E.64 R14, desc[UR4][R4.64] ;  /* 0x00000004040e7981 */ /* 0x001f62000c1e1b00 */
[----:B------:R-:W-:-:S05]  /*0230*/  LEA R21, R21, R21, 0x3 ;  /* 0x0000001515157211 */ /* 0x000fca00078e18ff */
[----:B--2---:R-:W-:-:S04]  /*0240*/  IMAD.WIDE R6, R21, 0x8, R16 ;  /* 0x0000000815067825 */ /* 0x004fc800078e0210 */
[----:B-1----:R-:W-:Y:S01]  /*0250*/  IMAD.WIDE R8, R21, 0x8, R18 ;  /* 0x0000000815087825 */ /* 0x002fe200078e0212 */
[----:B-----5:R-:W-:-:S07]  /*0260*/  DMUL R14, R14, R2 ;  /* 0x000000020e0e7228 */ /* 0x020fce0000000000 */
[----:B------:R-:W-:Y:S04]  /*0270*/  STG.E.64 desc[UR4][R6.64], R14 ;  /* 0x0000000e06007986 */ /* 0x000fe8000c101b04 */
[----:B------:R0:W-:Y:S04]  /*0280*/  STG.E.64 desc[UR4][R8.64], R14 ;  /* 0x0000000e08007986 */ /* 0x0001e8000c101b04 */
[----:B---3--:R-:W2:Y:S02]  /*0290*/  LDG.E.64 R10, desc[UR4][R4.64+0x8] ;  /* 0x00000804040a7981 */ /* 0x008ea4000c1e1b00 */
[----:B--2---:R-:W-:-:S07]  /*02a0*/  DMUL R10, R10, R2 ;  /* 0x000000020a0a7228 */ /* 0x004fce0000000000 */
[----:B------:R-:W-:Y:S04]  /*02b0*/  STG.E.64 desc[UR4][R6.64+0x8], R10 ;  /* 0x0000080a06007986 */ /* 0x000fe8000c101b04 */
[----:B------:R1:W-:Y:S04]  /*02c0*/  STG.E.64 desc[UR4][R8.64+0x8], R10 ;  /* 0x0000080a08007986 */ /* 0x0003e8000c101b04 */
[----:B----4-:R-:W2:Y:S02]  /*02d0*/  LDG.E.64 R12, desc[UR4][R4.64+0x10] ;  /* 0x00001004040c7981 */ /* 0x010ea4000c1e1b00 */
[----:B--2---:R-:W-:-:S07]  /*02e0*/  DMUL R12, R12, R2 ;  /* 0x000000020c0c7228 */ /* 0x004fce0000000000 */
[----:B------:R-:W-:Y:S04]  /*02f0*/  STG.E.64 desc[UR4][R6.64+0x10], R12 ;  /* 0x0000100c06007986 */ /* 0x000fe8000c101b04 */
[----:B------:R2:W-:Y:S04]  /*0300*/  STG.E.64 desc[UR4][R8.64+0x10], R12 ;  /* 0x0000100c08007986 */ /* 0x0005e8000c101b04 */
[----:B------:R-:W3:Y:S02]  /*0310*/  LDG.E.64 R16, desc[UR4][R4.64+0x18] ;  /* 0x0000180404107981 */ /* 0x000ee4000c1e1b00 */
[----:B---3--:R-:W-:-:S07]  /*0320*/  DMUL R16, R16, R2 ;  /* 0x0000000210107228 */ /* 0x008fce0000000000 */
[----:B------:R-:W-:Y:S04]  /*0330*/  STG.E.64 desc[UR4][R6.64+0x18], R16 ;  /* 0x0000181006007986 */ /* 0x000fe8000c101b04 */
[----:B------:R3:W-:Y:S04]  /*0340*/  STG.E.64 desc[UR4][R8.64+0x18], R16 ;  /* 0x0000181008007986 */ /* 0x0007e8000c101b04 */
[----:B0-----:R-:W4:Y:S02]  /*0350*/  LDG.E.64 R14, desc[UR4][R4.64+0x20] ;  /* 0x00002004040e7981 */ /* 0x001f24000c1e1b00 */
[----:B----4-:R-:W-:-:S07]  /*0360*/  DMUL R14, R14, R2 ;  /* 0x000000020e0e7228 */ /* 0x010fce0000000000 */
[----:B------:R-:W-:Y:S04]  /*0370*/  STG.E.64 desc[UR4][R6.64+0x20], R14 ;  /* 0x0000200e06007986 */ /* 0x000fe8000c101b04 */
[----:B------:R0:W-:Y:S04]  /*0380*/  STG.E.64 desc[UR4][R8.64+0x20], R14 ;  /* 0x0000200e08007986 */ /* 0x0001e8000c101b04 */
[----:B-1----:R-:W4:Y:S02]  /*0390*/  LDG.E.64 R10, desc[UR4][R4.64+0x28] ;  /* 0x00002804040a7981 */ /* 0x002f24000c1e1b00 */
[----:B----4-:R-:W-:-:S07]  /*03a0*/  DMUL R10, R10, R2 ;  /* 0x000000020a0a7228 */ /* 0x010fce0000000000 */
[----:B------:R-:W-:Y:S04]  /*03b0*/  STG.E.64 desc[UR4][R6.64+0x28], R10 ;  /* 0x0000280a06007986 */ /* 0x000fe8000c101b04 */
[----:B------:R-:W-:Y:S04]  /*03c0*/  STG.E.64 desc[UR4][R8.64+0x28], R10 ;  /* 0x0000280a08007986 */ /* 0x000fe8000c101b04 */
[----:B--2---:R-:W2:Y:S02]  /*03d0*/  LDG.E.64 R12, desc[UR4][R4.64+0x30] ;  /* 0x00003004040c7981 */ /* 0x004ea4000c1e1b00 */
[----:B--2---:R-:W-:-:S07]  /*03e0*/  DMUL R12, R12, R2 ;  /* 0x000000020c0c7228 */ /* 0x004fce0000000000 */
[----:B------:R-:W-:Y:S04]  /*03f0*/  STG.E.64 desc[UR4][R6.64+0x30], R12 ;  /* 0x0000300c06007986 */ /* 0x000fe8000c101b04 */
[----:B------:R-:W-:Y:S04]  /*0400*/  STG.E.64 desc[UR4][R8.64+0x30], R12 ;  /* 0x0000300c08007986 */ /* 0x000fe8000c101b04 */
[----:B---3--:R-:W2:Y:S02]  /*0410*/  LDG.E.64 R16, desc[UR4][R4.64+0x38] ;  /* 0x0000380404107981 */ /* 0x008ea4000c1e1b00 */
[----:B--2---:R-:W-:-:S07]  /*0420*/  DMUL R16, R16, R2 ;  /* 0x0000000210107228 */ /* 0x004fce0000000000 */
[----:B------:R-:W-:Y:S04]  /*0430*/  STG.E.64 desc[UR4][R6.64+0x38], R16 ;  /* 0x0000381006007986 */ /* 0x000fe8000c101b04 */
[----:B------:R-:W-:Y:S04]  /*0440*/  STG.E.64 desc[UR4][R8.64+0x38], R16 ;  /* 0x0000381008007986 */ /* 0x000fe8000c101b04 */
[----:B0-----:R-:W2:Y:S02]  /*0450*/  LDG.E.64 R14, desc[UR4][R4.64+0x40] ;  /* 0x00004004040e7981 */ /* 0x001ea4000c1e1b00 */
[----:B--2---:R-:W-:-:S07]  /*0460*/  DMUL R14, R14, R2 ;  /* 0x000000020e0e7228 */ /* 0x004fce0000000000 */
[----:B------:R-:W-:Y:S04]  /*0470*/  STG.E.64 desc[UR4][R6.64+0x40], R14 ;  /* 0x0000400e06007986 */ /* 0x000fe8000c101b04 */
[----:B------:R-:W-:Y:S01]  /*0480*/  STG.E.64 desc[UR4][R8.64+0x40], R14 ;  /* 0x0000400e08007986 */ /* 0x000fe2000c101b04 */
[----:B------:R-:W-:Y:S05]  /*0490*/  EXIT ;  /* 0x000000000000794d */ /* 0x000fea0003800000 */
.L_x_0:
[----:B------:R-:W-:-:S00]  /*04a0*/  BRA `(.L_x_0) ;  /* 0xfffffffc00fc7947 */ /* 0x000fc0000383ffff */
[----:B------:R-:W-:-:S00]  /*04b0*/  NOP ;  /* 0x0000000000007918 */ /* 0x000fc00000000000 */
        /* <DEDUP_REMOVED lines=12> */
.L_x_33:


//--------------------- .text._Z21kernel_apply_boundaryPdS_S_diiPKd --------------------------
	.section	.text._Z21kernel_apply_boundaryPdS_S_diiPKd,"ax",@progbits
	.align	128
        .global         _Z21kernel_apply_boundaryPdS_S_diiPKd
        .type           _Z21kernel_apply_boundaryPdS_S_diiPKd,@function
        .size           _Z21kernel_apply_boundaryPdS_S_diiPKd,(.L_x_34 - _Z21kernel_apply_boundaryPdS_S_diiPKd)
        .other          _Z21kernel_apply_boundaryPdS_S_diiPKd,@"STO_CUDA_ENTRY STV_DEFAULT"
_Z21kernel_apply_boundaryPdS_S_diiPKd:
.text._Z21kernel_apply_boundaryPdS_S_diiPKd:
[----:B------:R-:W-:Y:S01]  /*0000*/  LDC R1, c[0x0][0x37c] ;  /* 0x0000df00ff017b82 */ /* 0x000fe20000000800 */
[----:B------:R-:W0:Y:S07]  /*0010*/  S2R R3, SR_TID.X ;  /* 0x0000000000037919 */ /* 0x000e2e0000002100 */
[----:B------:R-:W0:Y:S01]  /*0020*/  LDC R0, c[0x0][0x360] ;  /* 0x0000d800ff007b82 */ /* 0x000e220000000800 */
[----:B------:R-:W-:Y:S01]  /*0030*/  BSSY.RECONVERGENT B0, `(.L_x_1) ;  /* 0x00000c4000007945 */ /* 0x000fe20003800200 */
[----:B------:R-:W1:Y:S06]  /*0040*/  S2R R5, SR_TID.Y ;  /* 0x0000000000057919 */ /* 0x000e6c0000002200 */
[----:B------:R-:W0:Y:S08]  /*0050*/  S2UR UR6, SR_CTAID.X ;  /* 0x00000000000679c3 */ /* 0x000e300000002500 */
[----:B------:R-:W1:Y:S08]  /*0060*/  S2UR UR4, SR_CTAID.Y ;  /* 0x00000000000479c3 */ /* 0x000e700000002600 */
[----:B------:R-:W2:Y:S08]  /*0070*/  LDC.64 R18, c[0x0][0x3a0] ;  /* 0x0000e800ff127b82 */ /* 0x000eb00000000a00 */
[----:B------:R-:W1:Y:S01]  /*0080*/  LDC R20, c[0x0][0x364] ;  /* 0x0000d900ff147b82 */ /* 0x000e620000000800 */
[----:B0-----:R-:W-:-:S02]  /*0090*/  IMAD R0, R0, UR6, R3 ;  /* 0x0000000600007c24 */ /* 0x001fc4000f8e0203 */
[----:B--2---:R-:W-:Y:S01]  /*00a0*/  VIADD R37, R19, 0xffffffff ;  /* 0xffffffff13257836 */ /* 0x004fe20000000000 */
[----:B------:R-:W-:Y:S01]  /*00b0*/  IADD3 R3, PT, PT, R18, -0x1, RZ ;  /* 0xffffffff12037810 */ /* 0x000fe20007ffe0ff */
[----:B------:R-:W-:-:S03]  /*00c0*/  IMAD R21, R0, R19, RZ ;  /* 0x0000001300157224 */ /* 0x000fc600078e02ff */
[----:B------:R-:W-:Y:S01]  /*00d0*/  ISETP.NE.AND P0, PT, R0, R3, PT ;  /* 0x000000030000720c */ /* 0x000fe20003f05270 */
[----:B-1----:R-:W-:-:S03]  /*00e0*/  IMAD R20, R20, UR4, R5 ;  /* 0x0000000414147c24 */ /* 0x002fc6000f8e0205 */
[----:B------:R-:W-:Y:S01]  /*00f0*/  ISETP.NE.AND P0, PT, R0, RZ, P0 ;  /* 0x000000ff0000720c */ /* 0x000fe20000705270 */
[----:B------:R-:W0:Y:S01]  /*0100*/  LDCU.64 UR4, c[0x0][0x358] ;  /* 0x00006b00ff0477ac */ /* 0x000e220008000a00 */
[----:B------:R-:W-:-:S04]  /*0110*/  ISETP.GE.AND P1, PT, R20, R37, PT ;  /* 0x000000251400720c */ /* 0x000fc80003f26270 */
[----:B------:R-:W-:-:S04]  /*0120*/  ISETP.EQ.OR P1, PT, R20, RZ, P1 ;  /* 0x000000ff1400720c */ /* 0x000fc80000f22670 */
[----:B------:R-:W-:Y:S02]  /*0130*/  PLOP3.LUT P0, PT, P1, P0, PT, 0xf8, 0x8f ;  /* 0x00000000008f781c */ /* 0x000fe40000f01f70 */
[----:B------:R-:W-:-:S11]  /*0140*/  ISETP.GE.AND P1, PT, R0, R18, PT ;  /* 0x000000120000720c */ /* 0x000fd60003f26270 */
[----:B0-----:R-:W-:Y:S05]  /*0150*/  @P0 BRA `(.L_x_2) ;  /* 0x0000000800c40947 */ /* 0x001fea0003800000 */
[----:B------:R-:W0:Y:S01]  /*0160*/  LDC.64 R6, c[0x0][0x390] ;  /* 0x0000e400ff067b82 */ /* 0x000e220000000a00 */
[----:B------:R-:W-:Y:S01]  /*0170*/  ISETP.NE.AND P0, PT, R0, RZ, PT ;  /* 0x000000ff0000720c */ /* 0x000fe20003f05270 */
[----:B------:R-:W-:Y:S01]  /*0180*/  IMAD.IADD R0, R20, 0x1, R21 ;  /* 0x0000000114007824 */ /* 0x000fe200078e0215 */
[----:B------:R-:W-:-:S04]  /*0190*/  IADD3 R18, PT, PT, R18, -0x2, RZ ;  /* 0xfffffffe12127810 */ /* 0x000fc80007ffe0ff */
[----:B------:R-:W-:Y:S01]  /*01a0*/  SEL R12, R18, 0x1, P0 ;  /* 0x00000001120c7807 */ /* 0x000fe20000000000 */
[----:B------:R-:W1:Y:S01]  /*01b0*/  LDC.64 R4, c[0x0][0x388] ;  /* 0x0000e200ff047b82 */ /* 0x000e620000000a00 */
[----:B------:R-:W-:-:S03]  /*01c0*/  SHF.L.U32 R11, R0, 0x1, RZ ;  /* 0x00000001000b7819 */ /* 0x000fc600000006ff */
[----:B------:R-:W-:-:S04]  /*01d0*/  IMAD R12, R12, R19, R20 ;  /* 0x000000130c0c7224 */ /* 0x000fc800078e0214 */
[----:B------:R-:W2:Y:S01]  /*01e0*/  LDC.64 R14, c[0x0][0x380] ;  /* 0x0000e000ff0e7b82 */ /* 0x000ea20000000a00 */
[----:B0-----:R-:W-:-:S05]  /*01f0*/  IMAD.WIDE R10, R11, 0x8, R6 ;  /* 0x000000080b0a7825 */ /* 0x001fca00078e0206 */
[----:B------:R-:W-:Y:S01]  /*0200*/  STG.E.64 desc[UR4][R10.64], RZ ;  /* 0x000000ff0a007986 */ /* 0x000fe2000c101b04 */
[----:B-1----:R-:W-:-:S03]  /*0210*/  IMAD.WIDE R2, R12, 0x8, R4 ;  /* 0x000000080c027825 */ /* 0x002fc600078e0204 */
[----:B------:R0:W-:Y:S04]  /*0220*/  STG.E.64 desc[UR4][R10.64+0x8], RZ ;  /* 0x000008ff0a007986 */ /* 0x0001e8000c101b04 */
[----:B------:R-:W3:Y:S01]  /*0230*/  LDG.E.64 R16, desc[UR4][R2.64] ;  /* 0x0000000402107981 */ /* 0x000ee2000c1e1b00 */
[----:B------:R-:W-:Y:S02]  /*0240*/  IMAD.SHL.U32 R9, R12, 0x2, RZ ;  /* 0x000000020c097824 */ /* 0x000fe400078e00ff */
[----:B------:R-:W-:-:S04]  /*0250*/  IMAD.WIDE R4, R0, 0x8, R4 ;  /* 0x0000000800047825 */ /* 0x000fc800078e0204 */
[----:B------:R-:W-:Y:S01]  /*0260*/  IMAD.WIDE R6, R9, 0x8, R6 ;  /* 0x0000000809067825 */ /* 0x000fe200078e0206 */
[----:B---3--:R1:W-:Y:S04]  /*0270*/  STG.E.64 desc[UR4][R4.64], R16 ;  /* 0x0000001004007986 */ /* 0x0083e8000c101b04 */
[----:B------:R-:W3:Y:S04]  /*0280*/  LDG.E.64 R22, desc[UR4][R6.64+0x8] ;  /* 0x0000080406167981 */ /* 0x000ee8000c1e1b00 */
[----:B------:R-:W4:Y:S01]  /*0290*/  LDG.E.64 R24, desc[UR4][R6.64] ;  /* 0x0000000406187981 */ /* 0x000f22000c1e1b00 */
[----:B------:R-:W5:Y:S01]  /*02a0*/  LDC.64 R8, c[0x0][0x3a8] ;  /* 0x0000ea00ff087b82 */ /* 0x000f620000000a00 */
[----:B0-----:R-:W-:Y:S01]  /*02b0*/  MOV R10, 0x0 ;  /* 0x00000000000a7802 */ /* 0x001fe20000000f00 */
[----:B------:R-:W-:-:S02]  /*02c0*/  IMAD.MOV.U32 R11, RZ, RZ, 0x40080000 ;  /* 0x40080000ff0b7424 */ /* 0x000fc400078e00ff */
[----:B------:R-:W-:-:S04]  /*02d0*/  IMAD R13, R12, 0x9, RZ ;  /* 0x000000090c0d7824 */ /* 0x000fc800078e02ff */
[----:B--2---:R-:W-:Y:S01]  /*02e0*/  IMAD.WIDE R12, R13, 0x8, R14 ;  /* 0x000000080d0c7825 */ /* 0x004fe200078e020e */
[----:B---3--:R-:W-:-:S08]  /*02f0*/  DMUL R26, RZ, R22 ;  /* 0x00000016ff1a7228 */ /* 0x008fd00000000000 */
[----:B----4-:R-:W-:-:S08]  /*0300*/  DFMA R26, RZ, R24, R26 ;  /* 0x00000018ff1a722b */ /* 0x010fd0000000001a */
[C---:B------:R-:W-:Y:S02]  /*0310*/  DFMA R28, R26.reuse, R10, 1 ;  /* 0x3ff000001a1c742b */ /* 0x040fe4000000000a */
[----:B------:R-:W-:-:S08]  /*0320*/  DMUL R30, R26, 4.5 ;  /* 0x401200001a1e7828 */ /* 0x000fd00000000000 */
[----:B------:R-:W-:Y:S01]  /*0330*/  DFMA R26, R26, R30, R28 ;  /* 0x0000001e1a1a722b */ /* 0x000fe2000000001c */
[----:B-----5:R-:W2:Y:S04]  /*0340*/  LDG.E.64 R28, desc[UR4][R8.64] ;  /* 0x00000004081c7981 */ /* 0x020ea8000c1e1b00 */
[----:B------:R-:W3:Y:S01]  /*0350*/  LDG.E.64 R30, desc[UR4][R12.64] ;  /* 0x000000040c1e7981 */ /* 0x000ee2000c1e1b00 */
[----:B------:R-:W-:-:S08]  /*0360*/  DMUL R22, R22, R22 ;  /* 0x0000001616167228 */ /* 0x000fd00000000000 */
[----:B------:R-:W-:-:S08]  /*0370*/  DFMA R24, R24, R24, R22 ;  /* 0x000000181818722b */ /* 0x000fd00000000016 */
[----:B------:R-:W-:Y:S02]  /*0380*/  DFMA R24, R24, -1.5, R26 ;  /* 0xbff800001818782b */ /* 0x000fe4000000001a */
[CC--:B--2---:R-:W-:Y:S02]  /*0390*/  DMUL R22, R16.reuse, R28.reuse ;  /* 0x0000001c10167228 */ /* 0x0c4fe40000000000 */
[----:B---3--:R-:W-:Y:S01]  /*03a0*/  DFMA R30, R16, R28, R30 ;  /* 0x0000001c101e722b */ /* 0x008fe2000000001e */
[----:B-1----:R-:W-:-:S04]  /*03b0*/  IMAD R17, R0, 0x9, RZ ;  /* 0x0000000900117824 */ /* 0x002fc800078e02ff */
[----:B------:R-:W-:-:S03]  /*03c0*/  IMAD.WIDE R14, R17, 0x8, R14 ;  /* 0x00000008110e7825 */ /* 0x000fc600078e020e */
[----:B------:R-:W-:-:S07]  /*03d0*/  DFMA R32, -R22, R24, R30 ;  /* 0x000000181620722b */ /* 0x000fce000000011e */
[----:B------:R0:W-:Y:S04]  /*03e0*/  STG.E.64 desc[UR4][R14.64], R32 ;  /* 0x000000200e007986 */ /* 0x0001e8000c101b04 */
[----:B------:R-:W2:Y:S04]  /*03f0*/  LDG.E.64 R26, desc[UR4][R6.64+0x8] ;  /* 0x00000804061a7981 */ /* 0x000ea8000c1e1b00 */
[----:B------:R-:W3:Y:S04]  /*0400*/  LDG.E.64 R28, desc[UR4][R6.64] ;  /* 0x00000004061c7981 */ /* 0x000ee8000c1e1b00 */
[----:B------:R-:W4:Y:S04]  /*0410*/  LDG.E.64 R34, desc[UR4][R2.64] ;  /* 0x0000000402227981 */ /* 0x000f28000c1e1b00 */
[----:B------:R-:W4:Y:S04]  /*0420*/  LDG.E.64 R16, desc[UR4][R8.64+0x8] ;  /* 0x0000080408107981 */ /* 0x000f28000c1e1b00 */
[----:B------:R-:W5:Y:S04]  /*0430*/  LDG.E.64 R22, desc[UR4][R4.64] ;  /* 0x0000000404167981 */ /* 0x000f68000c1e1b00 */
[----:B------:R-:W5:Y:S01]  /*0440*/  LDG.E.64 R24, desc[UR4][R12.64+0x8] ;  /* 0x000008040c187981 */ /* 0x000f62000c1e1b00 */
[----:B--2---:R-:W-:-:S02]  /*0450*/  DMUL R30, R26, R26 ;  /* 0x0000001a1a1e7228 */ /* 0x004fc40000000000 */
[----:B---3--:R-:W-:-:S06]  /*0460*/  DFMA R26, RZ, R26, R28 ;  /* 0x0000001aff1a722b */ /* 0x008fcc000000001c */
[----:B------:R-:W-:Y:S02]  /*0470*/  DFMA R28, R28, R28, R30 ;  /* 0x0000001c1c1c722b */ /* 0x000fe4000000001e */
[C---:B------:R-:W-:Y:S02]  /*0480*/  DFMA R30, R26.reuse, R10, 1 ;  /* 0x3ff000001a1e742b */ /* 0x040fe4000000000a */
[----:B0-----:R-:W-:Y:S02]  /*0490*/  DMUL R32, R26, 4.5 ;  /* 0x401200001a207828 */ /* 0x001fe40000000000 */
[-C--:B----4-:R-:W-:Y:S02]  /*04a0*/  DMUL R34, R34, R16.reuse ;  /* 0x0000001022227228 */ /* 0x090fe40000000000 */
[----:B-----5:R-:W-:-:S04]  /*04b0*/  DFMA R22, R22, R16, R24 ;  /* 0x000000101616722b */ /* 0x020fc80000000018 */
[----:B------:R-:W-:-:S08]  /*04c0*/  DFMA R30, R26, R32, R30 ;  /* 0x000000201a1e722b */ /* 0x000fd0000000001e */
[----:B------:R-:W-:-:S08]  /*04d0*/  DFMA R28, R28, -1.5, R30 ;  /* 0xbff800001c1c782b */ /* 0x000fd0000000001e */
        /* <DEDUP_REMOVED lines=26> */
[----:B---3--:R-:W-:-:S06]  /*0680*/  DFMA R26, RZ, R26, -R28 ;  /* 0x0000001aff1a722b */ /* 0x008fcc000000081c */
        /* <DEDUP_REMOVED lines=33> */
[----:B---3--:R-:W-:-:S06]  /*08a0*/  DADD R26, R28, R26 ;  /* 0x000000001c1a7229 */ /* 0x008fcc000000001a */
        /* <DEDUP_REMOVED lines=16> */
[----:B---3--:R-:W-:-:S06]  /*09b0*/  DADD R26, -R28, R26 ;  /* 0x000000001c1a7229 */ /* 0x008fcc000000011a */
        /* <DEDUP_REMOVED lines=16> */
[----:B---3--:R-:W-:-:S06]  /*0ac0*/  DADD R28, -R30, -R28 ;  /* 0x000000001e1c7229 */ /* 0x008fcc000000091c */
        /* <DEDUP_REMOVED lines=10> */
[----:B------:R-:W2:Y:S04]  /*0b70*/  LDG.E.64 R22, desc[UR4][R6.64+0x8] ;  /* 0x0000080406167981 */ /* 0x000ea8000c1e1b00 */
[----:B------:R-:W3:Y:S04]  /*0b80*/  LDG.E.64 R2, desc[UR4][R2.64] ;  /* 0x0000000402027981 */ /* 0x000ee8000c1e1b00 */
[----:B------:R-:W3:Y:S04]  /*0b90*/  LDG.E.64 R8, desc[UR4][R8.64+0x40] ;  /* 0x0000400408087981 */ /* 0x000ee8000c1e1b00 */
[----:B------:R-:W4:Y:S04]  /*0ba0*/  LDG.E.64 R4, desc[UR4][R4.64] ;  /* 0x0000000404047981 */ /* 0x000f28000c1e1b00 */
[----:B------:R-:W4:Y:S01]  /*0bb0*/  LDG.E.64 R12, desc[UR4][R12.64+0x40] ;  /* 0x000040040c0c7981 */ /* 0x000f22000c1e1b00 */
[----:B--2---:R-:W-:-:S02]  /*0bc0*/  DADD R26, R16, -R22 ;  /* 0x00000000101a7229 */ /* 0x004fc40000000816 */
[----:B------:R-:W-:-:S06]  /*0bd0*/  DMUL R22, R22, R22 ;  /* 0x0000001616167228 */ /* 0x000fcc0000000000 */
[C---:B------:R-:W-:Y:S02]  /*0be0*/  DFMA R10, R26.reuse, R10, 1 ;  /* 0x3ff000001a0a742b */ /* 0x040fe4000000000a */
[----:B------:R-:W-:Y:S02]  /*0bf0*/  DMUL R28, R26, 4.5 ;  /* 0x401200001a1c7828 */ /* 0x000fe40000000000 */
[----:B------:R-:W-:-:S06]  /*0c00*/  DFMA R22, R16, R16, R22 ;  /* 0x000000101016722b */ /* 0x000fcc0000000016 */
[----:B------:R-:W-:Y:S02]  /*0c10*/  DFMA R10, R26, R28, R10 ;  /* 0x0000001c1a0a722b */ /* 0x000fe4000000000a */
[-C--:B---3--:R-:W-:Y:S02]  /*0c20*/  DMUL R6, R2, R8.reuse ;  /* 0x0000000802067228 */ /* 0x088fe40000000000 */
[----:B----4-:R-:W-:-:S04]  /*0c30*/  DFMA R2, R4, R8, R12 ;  /* 0x000000080402722b */ /* 0x010fc8000000000c */
[----:B------:R-:W-:-:S08]  /*0c40*/  DFMA R10, R22, -1.5, R10 ;  /* 0xbff80000160a782b */ /* 0x000fd0000000000a */
[----:B------:R-:W-:-:S07]  /*0c50*/  DFMA R2, -R6, R10, R2 ;  /* 0x0000000a0602722b */ /* 0x000fce0000000102 */
[----:B------:R0:W-:Y:S04]  /*0c60*/  STG.E.64 desc[UR4][R14.64+0x40], R2 ;  /* 0x000040020e007986 */ /* 0x0001e8000c101b04 */
.L_x_2:
[----:B------:R-:W-:Y:S05]  /*0c70*/  BSYNC.RECONVERGENT B0 ;  /* 0x0000000000007941 */ /* 0x000fea0003800200 */
.L_x_1:
[----:B------:R-:W-:Y:S05]  /*0c80*/  @P1 EXIT ;  /* 0x000000000000194d */ /* 0x000fea0003800000 */
[C---:B------:R-:W-:Y:S02]  /*0c90*/  ISETP.NE.AND P0, PT, R20.reuse, R37, PT ;  /* 0x000000251400720c */ /* 0x040fe40003f05270 */
[----:B------:R-:W-:-:S13]  /*0ca0*/  ISETP.NE.AND P1, PT, R20, RZ, PT ;  /* 0x000000ff1400720c */ /* 0x000fda0003f25270 */
[----:B------:R-:W-:Y:S05]  /*0cb0*/  @P0 EXIT P1 ;  /* 0x000000000000094d */ /* 0x000fea0000800000 */
[C---:B------:R-:W-:Y:S01]  /*0cc0*/  ISETP.NE.AND P0, PT, R20.reuse, RZ, PT ;  /* 0x000000ff1400720c */ /* 0x040fe20003f05270 */
[----:B------:R-:W1:Y:S01]  /*0cd0*/  LDC.64 R6, c[0x0][0x388] ;  /* 0x0000e200ff067b82 */ /* 0x000e620000000a00 */
[----:B------:R-:W-:-:S07]  /*0ce0*/  IMAD.IADD R11, R20, 0x1, R21 ;  /* 0x00000001140b7824 */ /* 0x000fce00078e0215 */
[----:B------:R-:W2:Y:S01]  /*0cf0*/  LDC.64 R4, c[0x0][0x398] ;  /* 0x0000e600ff047b82 */ /* 0x000ea20000000a00 */
[C---:B------:R-:W-:Y:S02]  /*0d00*/  LEA R13, R21.reuse, 0x2, 0x1 ;  /* 0x00000002150d7811 */ /* 0x040fe400078e08ff */
[C---:B------:R-:W-:Y:S01]  /*0d10*/  IADD3 R37, PT, PT, R21.reuse, R19, RZ ;  /* 0x0000001315257210 */ /* 0x040fe20007ffe0ff */
[----:B------:R-:W-:Y:S01]  /*0d20*/  IMAD.MOV.U32 R18, RZ, RZ, 0x9 ;  /* 0x00000009ff127424 */ /* 0x000fe200078e00ff */
[----:B0-----:R-:W-:Y:S01]  /*0d30*/  @!P0 SHF.L.U32 R3, R21, 0x1, RZ ;  /* 0x0000000115038819 */ /* 0x001fe200000006ff */
[----:B------:R-:W0:Y:S01]  /*0d40*/  LDCU.64 UR8, c[0x0][0x388] ;  /* 0x00007100ff0877ac */ /* 0x000e220008000a00 */
[----:B------:R-:W-:Y:S01]  /*0d50*/  @!P0 MOV R0, 0x1 ;  /* 0x0000000100008802 */ /* 0x000fe20000000f00 */
[----:B------:R-:W3:Y:S01]  /*0d60*/  @!P0 LDC.64 R14, c[0x0][0x390] ;  /* 0x0000e400ff0e8b82 */ /* 0x000ee20000000a00 */
[----:B------:R-:W-:Y:S01]  /*0d70*/  @P0 IADD3 R0, PT, PT, R19, -0x2, RZ ;  /* 0xfffffffe13000810 */ /* 0x000fe20007ffe0ff */
[----:B------:R-:W4:Y:S01]  /*0d80*/  LDCU UR7, c[0x0][0x3a4] ;  /* 0x00007480ff0777ac */ /* 0x000f220008000800 */
[----:B------:R-:W-:-:S03]  /*0d90*/  @P0 SHF.L.U32 R25, R11, 0x1, RZ ;  /* 0x000000010b190819 */ /* 0x000fc600000006ff */
[----:B------:R-:W-:-:S04]  /*0da0*/  IMAD.IADD R23, R21, 0x1, R0 ;  /* 0x0000000115177824 */ /* 0x000fc800078e0200 */
[----:B-1----:R-:W-:-:S04]  /*0db0*/  IMAD.WIDE R22, R23, 0x8, R6 ;  /* 0x0000000817167825 */ /* 0x002fc800078e0206 */
[----:B---3--:R-:W-:Y:S02]  /*0dc0*/  @!P0 IMAD.WIDE R2, R3, 0x8, R14 ;  /* 0x0000000803028825 */ /* 0x008fe400078e020e */
[----:B------:R-:W1:Y:S03]  /*0dd0*/  LDC.64 R14, c[0x0][0x390] ;  /* 0x0000e400ff0e7b82 */ /* 0x000e660000000a00 */
[----:B------:R-:W-:Y:S04]  /*0de0*/  @!P0 STG.E.64 desc[UR4][R2.64], RZ ;  /* 0x000000ff02008986 */ /* 0x000fe8000c101b04 */
[----:B------:R3:W-:Y:S01]  /*0df0*/  @!P0 STG.E.64 desc[UR4][R2.64+0x8], RZ ;  /* 0x000008ff02008986 */ /* 0x0007e2000c101b04 */
[----:B-1----:R-:W-:-:S05]  /*0e00*/  @P0 IMAD.WIDE R24, R25, 0x8, R14 ;  /* 0x0000000819180825 */ /* 0x002fca00078e020e */
[----:B------:R-:W-:Y:S04]  /*0e10*/  @P0 STG.E.64 desc[UR4][R24.64+0x8], RZ ;  /* 0x000008ff18000986 */ /* 0x000fe8000c101b04 */
[----:B--2---:R1:W-:Y:S04]  /*0e20*/  @P0 STG.E.64 desc[UR4][R24.64], R4 ;  /* 0x0000000418000986 */ /* 0x0043e8000c101b04 */
[----:B------:R-:W2:Y:S01]  /*0e30*/  LDG.E.64 R22, desc[UR4][R22.64] ;  /* 0x0000000416167981 */ /* 0x000ea2000c1e1b00 */
[----:B------:R-:W-:-:S04]  /*0e40*/  IMAD.WIDE R10, R11, 0x8, R6 ;  /* 0x000000080b0a7825 */ /* 0x000fc800078e0206 */
[----:B------:R-:W-:Y:S01]  /*0e50*/  IMAD.WIDE R12, R13, 0x8, R14 ;  /* 0x000000080d0c7825 */ /* 0x000fe200078e020e */
[----:B------:R-:W-:Y:S01]  /*0e60*/  IADD3 R0, PT, PT, R37, -0x2, RZ ;  /* 0xfffffffe25007810 */ /* 0x000fe20007ffe0ff */
[----:B--2---:R2:W-:Y:S04]  /*0e70*/  STG.E.64 desc[UR4][R10.64], R22 ;  /* 0x000000160a007986 */ /* 0x0045e8000c101b04 */
[----:B------:R-:W5:Y:S04]  /*0e80*/  @!P0 LDG.E.64 R16, desc[UR4][R12.64+0x8] ;  /* 0x000008040c108981 */ /* 0x000f68000c1e1b00 */
[----:B------:R-:W4:Y:S01]  /*0e90*/  @!P0 LDG.E.64 R8, desc[UR4][R12.64] ;  /* 0x000000040c088981 */ /* 0x000f22000c1e1b00 */
[----:B---3--:R-:W-:-:S04]  /*0ea0*/  IMAD.SHL.U32 R3, R0, 0x2, RZ ;  /* 0x0000000200037824 */ /* 0x008fc800078e00ff */
[----:B------:R-:W-:Y:S01]  /*0eb0*/  IMAD.WIDE R14, R3, 0x8, R14 ;  /* 0x00000008030e7825 */ /* 0x000fe200078e020e */
[----:B-1----:R-:W1:Y:S03]  /*0ec0*/  LDC.64 R24, c[0x0][0x3a8] ;  /* 0x0000ea00ff187b82 */ /* 0x002e660000000a00 */
[----:B------:R-:W-:-:S05]  /*0ed0*/  IMAD.WIDE R6, R21, 0x8, R6 ;  /* 0x0000000815067825 */ /* 0x000fca00078e0206 */
[----:B------:R-:W3:Y:S01]  /*0ee0*/  @!P0 LDG.E.64 R26, desc[UR4][R6.64+0x8] ;  /* 0x00000804061a8981 */ /* 0x000ee2000c1e1b00 */
[----:B------:R-:W0:Y:S03]  /*0ef0*/  LDC.64 R2, c[0x0][0x398] ;  /* 0x0000e600ff027b82 */ /* 0x000e260000000a00 */
[----:B-1----:R-:W2:Y:S04]  /*0f00*/  @!P0 LDG.E.64 R24, desc[UR4][R24.64] ;  /* 0x0000000418188981 */ /* 0x002ea8000c1e1b00 */
[----:B------:R-:W5:Y:S04]  /*0f10*/  @P0 LDG.E.64 R16, desc[UR4][R14.64+0x8] ;  /* 0x000008040e100981 */ /* 0x000f68000c1e1b00 */
[----:B------:R-:W4:Y:S01]  /*0f20*/  @P0 LDG.E.64 R8, desc[UR4][R14.64] ;  /* 0x000000040e080981 */ /* 0x000f22000c1e1b00 */
[----:B------:R-:W-:Y:S01]  /*0f30*/  HFMA2 R5, -RZ, RZ, 1.984375, 0 ;  /* 0x3ff00000ff057431 */ /* 0x000fe200000001ff */
[----:B------:R-:W-:Y:S01]  /*0f40*/  MOV R4, 0x0 ;  /* 0x0000000000047802 */ /* 0x000fe20000000f00 */
[----:B0-----:R-:W-:Y:S01]  /*0f50*/  @P0 DFMA R32, RZ, R2, RZ ;  /* 0x00000002ff20022b */ /* 0x001fe200000000ff */
[----:B------:R-:W-:-:S02]  /*0f60*/  IMAD R0, R21, R18, 0x9 ;  /* 0x0000000915007424 */ /* 0x000fc400078e0212 */
[----:B------:R-:W-:-:S03]  /*0f70*/  IMAD R37, R37, R18, -0x12 ;  /* 0xffffffee25257424 */ /* 0x000fc600078e0212 */
[----:B------:R-:W-:Y:S02]  /*0f80*/  @!P0 MOV R18, R0 ;  /* 0x0000000000128202 */ /* 0x000fe40000000f00 */
[----:B------:R-:W-:Y:S01]  /*0f90*/  @P0 MOV R18, R37 ;  /* 0x0000002500120202 */ /* 0x000fe20000000f00 */
[----:B-----5:R-:W-:-:S08]  /*0fa0*/  DMUL R34, RZ, R16 ;  /* 0x00000010ff227228 */ /* 0x020fd00000000000 */
[----:B----4-:R-:W-:Y:S02]  /*0fb0*/  DFMA R34, RZ, R8, R34 ;  /* 0x00000008ff22722b */ /* 0x010fe40000000022 */
[----:B------:R-:W-:-:S06]  /*0fc0*/  DMUL R16, R16, R16 ;  /* 0x0000001010107228 */ /* 0x000fcc0000000000 */
[C---:B------:R-:W-:Y:S02]  /*0fd0*/  DMUL R28, R34.reuse, 4.5 ;  /* 0x40120000221c7828 */ /* 0x040fe40000000000 */
[----:B------:R-:W-:Y:S02]  /*0fe0*/  DFMA R30, R34, 3, R4 ;  /* 0x40080000221e782b */ /* 0x000fe40000000004 */
[----:B------:R-:W-:Y:S01]  /*0ff0*/  DFMA R16, R8, R8, R16 ;  /* 0x000000080810722b */ /* 0x000fe20000000010 */
[----:B------:R-:W0:Y:S05]  /*1000*/  LDC.64 R8, c[0x0][0x380] ;  /* 0x0000e000ff087b82 */ /* 0x000e2a0000000a00 */
[----:B------:R-:W-:-:S02]  /*1010*/  DFMA R28, R34, R28, R30 ;  /* 0x0000001c221c722b */ /* 0x000fc4000000001e */
[C---:B------:R-:W-:Y:S02]  /*1020*/  @P0 DFMA R34, R32.reuse, 3, R4 ;  /* 0x400800002022082b */ /* 0x040fe40000000004 */
[----:B------:R-:W-:-:S08]  /*1030*/  @P0 DMUL R30, R32, 4.5 ;  /* 0x40120000201e0828 */ /* 0x000fd00000000000 */
[----:B------:R-:W-:Y:S01]  /*1040*/  @P0 DFMA R32, R32, R30, R34 ;  /* 0x0000001e2020022b */ /* 0x000fe20000000022 */
[----:B------:R-:W1:Y:S01]  /*1050*/  LDC.64 R34, c[0x0][0x3a8] ;  /* 0x0000ea00ff227b82 */ /* 0x000e620000000a00 */
[----:B------:R-:W-:Y:S02]  /*1060*/  DFMA R28, R16, -1.5, R28 ;  /* 0xbff80000101c782b */ /* 0x000fe4000000001c */
[----:B------:R-:W-:Y:S01]  /*1070*/  DMUL R16, R2, R2 ;  /* 0x0000000202107228 */ /* 0x000fe20000000000 */
[----:B------:R-:W-:Y:S01]  /*1080*/  @!P0 IMAD.MOV.U32 R30, RZ, RZ, 0x0 ;  /* 0x00000000ff1e8424 */ /* 0x000fe200078e00ff */
[----:B------:R-:W-:-:S06]  /*1090*/  @!P0 MOV R31, 0x3ff00000 ;  /* 0x3ff00000001f8802 */ /* 0x000fcc0000000f00 */
[----:B------:R-:W-:Y:S01]  /*10a0*/  @P0 DFMA R30, R16, -1.5, R32 ;  /* 0xbff80000101e082b */ /* 0x000fe20000000020 */
[----:B0-----:R-:W-:Y:S01]  /*10b0*/  IMAD.WIDE R32, R18, 0x8, R8 ;  /* 0x0000000812207825 */ /* 0x001fe200078e0208 */
[----:B------:R-:W-:Y:S02]  /*10c0*/  SHF.R.S32.HI R18, RZ, 0x1f, R19 ;  /* 0x0000001fff127819 */ /* 0x000fe40000011413 */
[----:B------:R-:W-:-:S03]  /*10d0*/  IADD3 R19, P1, PT, R21, R19, RZ ;  /* 0x0000001315137210 */ /* 0x000fc60007f3e0ff */
[----:B------:R-:W4:Y:S01]  /*10e0*/  LDG.E.64 R32, desc[UR4][R32.64] ;  /* 0x0000000420207981 */ /* 0x000f22000c1e1b00 */
[----:B------:R-:W-:Y:S02]  /*10f0*/  LEA.HI.X.SX32 R36, R21, R18, 0x1, P1 ;  /* 0x0000001215247211 */ /* 0x000fe400008f0eff */
[C---:B------:R-:W-:Y:S01]  /*1100*/  LEA R18, P1, R19.reuse, UR8, 0x3 ;  /* 0x0000000813127c11 */ /* 0x040fe2000f8218ff */
[----:B-1----:R0:W2:Y:S03]  /*1110*/  @P0 LDG.E.64 R24, desc[UR4][R34.64] ;  /* 0x0000000422180981 */ /* 0x0020a6000c1e1b00 */
[----:B------:R-:W-:-:S05]  /*1120*/  LEA.HI.X R19, R19, UR9, R36, 0x3, P1 ;  /* 0x0000000913137c11 */ /* 0x000fca00088f1c24 */
[----:B------:R-:W3:Y:S01]  /*1130*/  @P0 LDG.E.64 R26, desc[UR4][R18.64+-0x10] ;  /* 0xfffff004121a0981 */ /* 0x000ee2000c1e1b00 */
[----:B0-----:R-:W0:Y:S01]  /*1140*/  S2R R34, SR_TID.X ;  /* 0x0000000000227919 */ /* 0x001e220000002100 */
[----:B------:R-:W0:Y:S01]  /*1150*/  LDC R21, c[0x0][0x360] ;  /* 0x0000d800ff157b82 */ /* 0x000e220000000800 */
[----:B------:R-:W-:Y:S01]  /*1160*/  ISETP.NE.AND P0, PT, R20, RZ, PT ;  /* 0x000000ff1400720c */ /* 0x000fe20003f05270 */
[----:B0-----:R-:W-:-:S04]  /*1170*/  IMAD R21, R21, UR6, R34 ;  /* 0x0000000615157c24 */ /* 0x001fc8000f8e0222 */
[----:B------:R-:W-:-:S04]  /*1180*/  IMAD R21, R21, UR7, R20 ;  /* 0x0000000715157c24 */ /* 0x000fc8000f8e0214 */
[----:B------:R-:W-:-:S04]  /*1190*/  IMAD R21, R21, 0x9, RZ ;  /* 0x0000000915157824 */ /* 0x000fc800078e02ff */
[----:B------:R-:W-:Y:S01]  /*11a0*/  IMAD.WIDE R20, R21, 0x8, R8 ;  /* 0x0000000815147825 */ /* 0x000fe200078e0208 */
[----:B--2---:R-:W-:Y:S02]  /*11b0*/  DMUL R22, R22, R24 ;  /* 0x0000001816167228 */ /* 0x004fe40000000000 */
[----:B---3--:R-:W-:-:S06]  /*11c0*/  DMUL R26, R24, R26 ;  /* 0x0000001a181a7228 */ /* 0x008fcc0000000000 */
[----:B----4-:R-:W-:-:S08]  /*11d0*/  DFMA R30, R22, R30, R32 ;  /* 0x0000001e161e722b */ /* 0x010fd00000000020 */
[----:B------:R-:W-:-:S07]  /*11e0*/  DFMA R22, R28, -R26, R30 ;  /* 0x8000001a1c16722b */ /* 0x000fce000000001e */
[----:B------:R0:W-:Y:S04]  /*11f0*/  STG.E.64 desc[UR4][R20.64], R22 ;  /* 0x0000001614007986 */ /* 0x0001e8000c101b04 */
[----:B------:R-:W2:Y:S04]  /*1200*/  @P0 LDG.E.64 R28, desc[UR4][R14.64] ;  /* 0x000000040e1c0981 */ /* 0x000ea8000c1e1b00 */
[----:B------:R-:W2:Y:S04]  /*1210*/  @P0 LDG.E.64 R26, desc[UR4][R14.64+0x8] ;  /* 0x000008040e1a0981 */ /* 0x000ea8000c1e1b00 */
[----:B------:R-:W2:Y:S04]  /*1220*/  @!P0 LDG.E.64 R28, desc[UR4][R12.64] ;  /* 0x000000040c1c8981 */ /* 0x000ea8000c1e1b00 */
[----:B------:R-:W2:Y:S01]  /*1230*/  @!P0 LDG.E.64 R26, desc[UR4][R12.64+0x8] ;  /* 0x000008040c1a8981 */ /* 0x000ea2000c1e1b00 */
[----:B------:R-:W-:-:S08]  /*1240*/  @P0 DADD R30, RZ, R2 ;  /* 0x00000000ff1e0229 */ /* 0x000fd00000000002 */
[----:B0-----:R-:W-:Y:S02]  /*1250*/  @P0 DMUL R22, R30, 4.5 ;  /* 0x401200001e160828 */ /* 0x001fe40000000000 */
[----:B--2---:R-:W-:-:S08]  /*1260*/  DFMA R24, RZ, R26, R28 ;  /* 0x0000001aff18722b */ /* 0x004fd0000000001c */
[C---:B------:R-:W-:Y:S02]  /*1270*/  DMUL R32, R24.reuse, 4.5 ;  /* 0x4012000018207828 */ /* 0x040fe40000000000 */
[----:B------:R-:W-:-:S08]  /*1280*/  DFMA R34, R24, 3, R4 ;  /* 0x400800001822782b */ /* 0x000fd00000000004 */
[----:B------:R-:W-:Y:S02]  /*1290*/  DFMA R24, R24, R32, R34 ;  /* 0x000000201818722b */ /* 0x000fe40000000022 */
[C---:B------:R-:W-:Y:S01]  /*12a0*/  @P0 DFMA R32, R30.reuse, 3, R4 ;  /* 0x400800001e20082b */ /* 0x040fe20000000004 */
[----:B------:R-:W2:Y:S07]  /*12b0*/  @P0 LDG.E.64 R34, desc[UR4][R18.64+-0x10] ;  /* 0xfffff00412220981 */ /* 0x000eae000c1e1b00 */
[----:B------:R-:W-:Y:S01]  /*12c0*/  @P0 DFMA R30, R30, R22, R32 ;  /* 0x000000161e1e022b */ /* 0x000fe20000000020 */
[----:B------:R-:W0:Y:S01]  /*12d0*/  LDC.64 R22, c[0x0][0x3a8] ;  /* 0x0000ea00ff167b82 */ /* 0x000e220000000a00 */
[----:B------:R-:W-:Y:S01]  /*12e0*/  DMUL R26, R26, R26 ;  /* 0x0000001a1a1a7228 */ /* 0x000fe20000000000 */
[----:B------:R-:W3:Y:S07]  /*12f0*/  @P0 LDG.E.64 R32, desc[UR4][R10.64] ;  /* 0x000000040a200981 */ /* 0x000eee000c1e1b00 */
[----:B------:R-:W-:-:S02]  /*1300*/  DFMA R28, R28, R28, R26 ;  /* 0x0000001c1c1c722b */ /* 0x000fc4000000001a */
[----:B0-----:R-:W3:Y:S06]  /*1310*/  @P0 LDG.E.64 R26, desc[UR4][R22.64+0x8] ;  /* 0x00000804161a0981 */ /* 0x001eec000c1e1b00 */
[----:B------:R-:W-:Y:S01]  /*1320*/  DFMA R24, R28, -1.5, R24 ;  /* 0xbff800001c18782b */ /* 0x000fe20000000018 */
[----:B------:R-:W-:Y:S01]  /*1330*/  @P0 MOV R29, R37 ;  /* 0x00000025001d0202 */ /* 0x000fe20000000f00 */
[----:B------:R-:W-:-:S04]  /*1340*/  @!P0 IMAD.MOV.U32 R29, RZ, RZ, R0 ;  /* 0x000000ffff1d8224 */ /* 0x000fc800078e0000 */
[----:B------:R-:W-:-:S06]  /*1350*/  IMAD.WIDE R28, R29, 0x8, R8 ;  /* 0x000000081d1c7825 */ /* 0x000fcc00078e0208 */
[----:B------:R-:W4:Y:S04]  /*1360*/  LDG.E.64 R28, desc[UR4][R28.64+0x8] ;  /* 0x000008041c1c7981 */ /* 0x000f28000c1e1b00 */
[----:B------:R-:W2:Y:S04]  /*1370*/  @!P0 LDG.E.64 R34, desc[UR4][R6.64+0x8] ;  /* 0x0000080406228981 */ /* 0x000ea8000c1e1b00 */
[----:B------:R-:W3:Y:S04]  /*1380*/  @!P0 LDG.E.64 R32, desc[UR4][R10.64] ;  /* 0x000000040a208981 */ /* 0x000ee8000c1e1b00 */
[----:B------:R-:W3:Y:S01]  /*1390*/  @!P0 LDG.E.64 R26, desc[UR4][R22.64+0x8] ;  /* 0x00000804161a8981 */ /* 0x000ee2000c1e1b00 */
[----:B------:R-:W-:-:S06]  /*13a0*/  @P0 DFMA R30, R16, -1.5, R30 ;  /* 0xbff80000101e082b */ /* 0x000fcc000000001e */
[----:B------:R-:W-:Y:S02]  /*13b0*/  @!P0 MOV R30, 0x0 ;  /* 0x00000000001e8802 */ /* 0x000fe40000000f00 */
[----:B------:R-:W-:Y:S01]  /*13c0*/  @!P0 MOV R31, 0x3ff00000 ;  /* 0x3ff00000001f8802 */ /* 0x000fe20000000f00 */
[C---:B---3--:R-:W-:Y:S02]  /*13d0*/  DMUL R32, R26.reuse, R32 ;  /* 0x000000201a207228 */ /* 0x048fe40000000000 */
[----:B--2---:R-:W-:-:S06]  /*13e0*/  DMUL R34, R26, R34 ;  /* 0x000000221a227228 */ /* 0x004fcc0000000000 */
[----:B----4-:R-:W-:Y:S02]  /*13f0*/  DFMA R30, R32, R30, R28 ;  /* 0x0000001e201e722b */ /* 0x010fe4000000001c */
[----:B------:R-:W-:-:S06]  /*1400*/  @P0 DFMA R32, RZ, R2, RZ ;  /* 0x00000002ff20022b */ /* 0x000fcc00000000ff */
[----:B------:R-:W-:Y:S02]  /*1410*/  DFMA R34, R24, -R34, R30 ;  /* 0x800000221822722b */ /* 0x000fe4000000001e */
[C---:B------:R-:W-:Y:S02]  /*1420*/  @P0 DFMA R26, R32.reuse, 3, R4 ;  /* 0x40080000201a082b */ /* 0x040fe40000000004 */
[----:B------:R-:W-:-:S03]  /*1430*/  @P0 DMUL R28, R32, 4.5 ;  /* 0x40120000201c0828 */ /* 0x000fc60000000000 */
[----:B------:R0:W-:Y:S04]  /*1440*/  STG.E.64 desc[UR4][R20.64+0x8], R34 ;  /* 0x0000082214007986 */ /* 0x0001e8000c101b04 */
[----:B------:R-:W2:Y:S01]  /*1450*/  @P0 LDG.E.64 R30, desc[UR4][R10.64] ;  /* 0x000000040a1e0981 */ /* 0x000ea2000c1e1b00 */
[----:B------:R-:W-:-:S03]  /*1460*/  @P0 DFMA R32, R32, R28, R26 ;  /* 0x0000001c2020022b */ /* 0x000fc6000000001a */
[----:B------:R-:W2:Y:S01]  /*1470*/  @P0 LDG.E.64 R24, desc[UR4][R22.64+0x10] ;  /* 0x0000100416180981 */ /* 0x000ea2000c1e1b00 */
[----:B------:R-:W-:Y:S01]  /*1480*/  @P0 IMAD.MOV.U32 R27, RZ, RZ, R37 ;  /* 0x000000ffff1b0224 */ /* 0x000fe200078e0025 */
[----:B------:R-:W-:Y:S02]  /*1490*/  @!P0 MOV R27, R0 ;  /* 0x00000000001b8202 */ /* 0x000fe40000000f00 */
[----:B0-----:R-:W3:Y:S03]  /*14a0*/  @P0 LDG.E.64 R34, desc[UR4][R14.64] ;  /* 0x000000040e220981 */ /* 0x001ee6000c1e1b00 */
[----:B------:R-:W-:Y:S02]  /*14b0*/  IMAD.WIDE R28, R27, 0x8, R8 ;  /* 0x000000081b1c7825 */ /* 0x000fe400078e0208 */
[----:B------:R-:W4:Y:S04]  /*14c0*/  @P0 LDG.E.64 R26, desc[UR4][R14.64+0x8] ;  /* 0x000008040e1a0981 */ /* 0x000f28000c1e1b00 */
[----:B------:R-:W5:Y:S04]  /*14d0*/  LDG.E.64 R28, desc[UR4][R28.64+0x10] ;  /* 0x000010041c1c7981 */ /* 0x000f68000c1e1b00 */
[----:B------:R-:W2:Y:S04]  /*14e0*/  @!P0 LDG.E.64 R30, desc[UR4][R10.64] ;  /* 0x000000040a1e8981 */ /* 0x000ea8000c1e1b00 */
[----:B------:R-:W2:Y:S04]  /*14f0*/  @!P0 LDG.E.64 R24, desc[UR4][R22.64+0x10] ;  /* 0x0000100416188981 */ /* 0x000ea8000c1e1b00 */
[----:B------:R-:W3:Y:S04]  /*1500*/  @!P0 LDG.E.64 R34, desc[UR4][R12.64] ;  /* 0x000000040c228981 */ /* 0x000ee8000c1e1b00 */
[----:B------:R-:W4:Y:S01]  /*1510*/  @!P0 LDG.E.64 R26, desc[UR4][R12.64+0x8] ;  /* 0x000008040c1a8981 */ /* 0x000f22000c1e1b00 */
[----:B------:R-:W-:-:S06]  /*1520*/  @P0 DFMA R32, R16, -1.5, R32 ;  /* 0xbff800001020082b */ /* 0x000fcc0000000020 */
[----:B------:R-:W-:Y:S01]  /*1530*/  @!P0 MOV R32, 0x0 ;  /* 0x0000000000208802 */ /* 0x000fe20000000f00 */
[----:B------:R-:W-:Y:S01]  /*1540*/  @!P0 IMAD.MOV.U32 R33, RZ, RZ, 0x3ff00000 ;  /* 0x3ff00000ff218424 */ /* 0x000fe200078e00ff */
[----:B--2---:R-:W-:-:S08]  /*1550*/  DMUL R30, R24, R30 ;  /* 0x0000001e181e7228 */ /* 0x004fd00000000000 */
[----:B-----5:R-:W-:Y:S02]  /*1560*/  DFMA R28, R30, R32, R28 ;  /* 0x000000201e1c722b */ /* 0x020fe4000000001c */
[----:B----4-:R-:W-:Y:S02]  /*1570*/  DMUL R30, R26, R26 ;  /* 0x0000001a1a1e7228 */ /* 0x010fe40000000000 */
[----:B---3--:R-:W-:-:S06]  /*1580*/  DFMA R26, RZ, R34, R26 ;  /* 0x00000022ff1a722b */ /* 0x008fcc000000001a */
[----:B------:R-:W-:Y:S02]  /*1590*/  DFMA R34, R34, R34, R30 ;  /* 0x000000222222722b */ /* 0x000fe4000000001e */
[C---:B------:R-:W-:Y:S02]  /*15a0*/  DMUL R32, R26.reuse, 4.5 ;  /* 0x401200001a207828 */ /* 0x040fe40000000000 */
[----:B------:R-:W-:-:S08]  /*15b0*/  DFMA R30, R26, 3, R4 ;  /* 0x400800001a1e782b */ /* 0x000fd00000000004 */
[----:B------:R-:W-:Y:S01]  /*15c0*/  DFMA R30, R26, R32, R30 ;  /* 0x000000201a1e722b */ /* 0x000fe2000000001e */
[----:B------:R-:W2:Y:S04]  /*15d0*/  @P0 LDG.E.64 R26, desc[UR4][R18.64+-0x10] ;  /* 0xfffff004121a0981 */ /* 0x000ea8000c1e1b00 */
[----:B------:R-:W2:Y:S03]  /*15e0*/  @!P0 LDG.E.64 R26, desc[UR4][R6.64+0x8] ;  /* 0x00000804061a8981 */ /* 0x000ea6000c1e1b00 */
[----:B------:R-:W-:Y:S02]  /*15f0*/  DFMA R30, R34, -1.5, R30 ;  /* 0xbff80000221e782b */ /* 0x000fe4000000001e */
[----:B------:R-:W-:-:S02]  /*1600*/  @P0 DADD R32, RZ, -R2 ;  /* 0x00000000ff200229 */ /* 0x000fc40000000802 */
[----:B--2---:R-:W-:-:S08]  /*1610*/  DMUL R26, R24, R26 ;  /* 0x0000001a181a7228 */ /* 0x004fd00000000000 */
[----:B------:R-:W-:Y:S02]  /*1620*/  DFMA R26, R30, -R26, R28 ;  /* 0x8000001a1e1a722b */ /* 0x000fe4000000001c */
[C---:B------:R-:W-:Y:S02]  /*1630*/  @P0 DMUL R28, R32.reuse, 4.5 ;  /* 0x40120000201c0828 */ /* 0x040fe40000000000 */
[----:B------:R-:W-:-:S03]  /*1640*/  @P0 DFMA R24, R32, 3, R4 ;  /* 0x400800002018082b */ /* 0x000fc60000000004 */
[----:B------:R0:W-:Y:S04]  /*1650*/  STG.E.64 desc[UR4][R20.64+0x10], R26 ;  /* 0x0000101a14007986 */ /* 0x0001e8000c101b04 */
[----:B------:R-:W2:Y:S04]  /*1660*/  @P0 LDG.E.64 R30, desc[UR4][R10.64] ;  /* 0x000000040a1e0981 */ /* 0x000ea8000c1e1b00 */
[----:B------:R-:W2:Y:S01]  /*1670*/  @P0 LDG.E.64 R34, desc[UR4][R22.64+0x18] ;  /* 0x0000180416220981 */ /* 0x000ea2000c1e1b00 */
[----:B------:R-:W-:-:S03]  /*1680*/  @P0 DFMA R32, R32, R28, R24 ;  /* 0x0000001c2020022b */ /* 0x000fc60000000018 */
[----:B------:R-:W3:Y:S04]  /*1690*/  @P0 LDG.E.64 R28, desc[UR4][R14.64] ;  /* 0x000000040e1c0981 */ /* 0x000ee8000c1e1b00 */
[----:B0-----:R-:W4:Y:S01]  /*16a0*/  @P0 LDG.E.64 R26, desc[UR4][R14.64+0x8] ;  /* 0x000008040e1a0981 */ /* 0x001f22000c1e1b00 */
[----:B------:R-:W-:Y:S02]  /*16b0*/  @P0 MOV R25, R37 ;  /* 0x0000002500190202 */ /* 0x000fe40000000f00 */
[----:B------:R-:W-:-:S05]  /*16c0*/  @!P0 MOV R25, R0 ;  /* 0x0000000000198202 */ /* 0x000fca0000000f00 */
[----:B------:R-:W-:-:S06]  /*16d0*/  IMAD.WIDE R24, R25, 0x8, R8 ;  /* 0x0000000819187825 */ /* 0x000fcc00078e0208 */
[----:B------:R-:W5:Y:S04]  /*16e0*/  LDG.E.64 R24, desc[UR4][R24.64+0x18] ;  /* 0x0000180418187981 */ /* 0x000f68000c1e1b00 */
[----:B------:R-:W2:Y:S04]  /*16f0*/  @!P0 LDG.E.64 R30, desc[UR4][R10.64] ;  /* 0x000000040a1e8981 */ /* 0x000ea8000c1e1b00 */
[----:B------:R-:W2:Y:S04]  /*1700*/  @!P0 LDG.E.64 R34, desc[UR4][R22.64+0x18] ;  /* 0x0000180416228981 */ /* 0x000ea8000c1e1b00 */
[----:B------:R-:W3:Y:S04]  /*1710*/  @!P0 LDG.E.64 R28, desc[UR4][R12.64] ;  /* 0x000000040c1c8981 */ /* 0x000ee8000c1e1b00 */
[----:B------:R-:W4:Y:S01]  /*1720*/  @!P0 LDG.E.64 R26, desc[UR4][R12.64+0x8] ;  /* 0x000008040c1a8981 */ /* 0x000f22000c1e1b00 */
[----:B------:R-:W-:-:S06]  /*1730*/  @P0 DFMA R32, R16, -1.5, R32 ;  /* 0xbff800001020082b */ /* 0x000fcc0000000020 */
[----:B------:R-:W-:Y:S01]  /*1740*/  @!P0 IMAD.MOV.U32 R32, RZ, RZ, 0x0 ;  /* 0x00000000ff208424 */ /* 0x000fe200078e00ff */
[----:B------:R-:W-:Y:S01]  /*1750*/  @!P0 MOV R33, 0x3ff00000 ;  /* 0x3ff0000000218802 */ /* 0x000fe20000000f00 */
[----:B--2---:R-:W-:-:S08]  /*1760*/  DMUL R30, R34, R30 ;  /* 0x0000001e221e7228 */ /* 0x004fd00000000000 */
[----:B-----5:R-:W-:Y:S02]  /*1770*/  DFMA R24, R30, R32, R24 ;  /* 0x000000201e18722b */ /* 0x020fe40000000018 */
[-C--:B----4-:R-:W-:Y:S02]  /*1780*/  DMUL R30, R26, R26.reuse ;  /* 0x0000001a1a1e7228 */ /* 0x090fe40000000000 */
[----:B---3--:R-:W-:-:S06]  /*1790*/  DFMA R26, RZ, R26, -R28 ;  /* 0x0000001aff1a722b */ /* 0x008fcc000000081c */
[----:B------:R-:W-:Y:S02]  /*17a0*/  DFMA R28, R28, R28, R30 ;  /* 0x0000001c1c1c722b */ /* 0x000fe4000000001e */
[C---:B------:R-:W-:Y:S02]  /*17b0*/  DMUL R30, R26.reuse, 4.5 ;  /* 0x401200001a1e7828 */ /* 0x040fe40000000000 */
[----:B------:R-:W-:-:S08]  /*17c0*/  DFMA R32, R26, 3, R4 ;  /* 0x400800001a20782b */ /* 0x000fd00000000004 */
[----:B------:R-:W-:Y:S01]  /*17d0*/  DFMA R30, R26, R30, R32 ;  /* 0x0000001e1a1e722b */ /* 0x000fe20000000020 */
[----:B------:R-:W2:Y:S04]  /*17e0*/  @P0 LDG.E.64 R26, desc[UR4][R18.64+-0x10] ;  /* 0xfffff004121a0981 */ /* 0x000ea8000c1e1b00 */
[----:B------:R-:W2:Y:S03]  /*17f0*/  @!P0 LDG.E.64 R26, desc[UR4][R6.64+0x8] ;  /* 0x00000804061a8981 */ /* 0x000ea6000c1e1b00 */
[----:B------:R-:W-:Y:S02]  /*1800*/  DFMA R28, R28, -1.5, R30 ;  /* 0xbff800001c1c782b */ /* 0x000fe4000000001e */
[----:B------:R-:W-:-:S02]  /*1810*/  @P0 DMUL R32, RZ, R2 ;  /* 0x00000002ff200228 */ /* 0x000fc40000000000 */
[----:B--2---:R-:W-:-:S08]  /*1820*/  DMUL R26, R34, R26 ;  /* 0x0000001a221a7228 */ /* 0x004fd00000000000 */
[----:B------:R-:W-:Y:S02]  /*1830*/  DFMA R24, R28, -R26, R24 ;  /* 0x8000001a1c18722b */ /* 0x000fe40000000018 */
[C---:B------:R-:W-:Y:S02]  /*1840*/  @P0 DFMA R26, R32.reuse, 3, R4 ;  /* 0x40080000201a082b */ /* 0x040fe40000000004 */
[----:B------:R-:W-:-:S03]  /*1850*/  @P0 DMUL R28, R32, 4.5 ;  /* 0x40120000201c0828 */ /* 0x000fc60000000000 */
[----:B------:R0:W-:Y:S04]  /*1860*/  STG.E.64 desc[UR4][R20.64+0x18], R24 ;  /* 0x0000181814007986 */ /* 0x0001e8000c101b04 */
[----:B------:R-:W2:Y:S01]  /*1870*/  @P0 LDG.E.64 R30, desc[UR4][R10.64] ;  /* 0x000000040a1e0981 */ /* 0x000ea2000c1e1b00 */
[----:B------:R-:W-:-:S03]  /*1880*/  @P0 DFMA R32, R32, R28, R26 ;  /* 0x0000001c2020022b */ /* 0x000fc6000000001a */
[----:B------:R-:W2:Y:S01]  /*1890*/  @P0 LDG.E.64 R34, desc[UR4][R22.64+0x20] ;  /* 0x0000200416220981 */ /* 0x000ea2000c1e1b00 */
[----:B------:R-:W-:Y:S01]  /*18a0*/  @P0 MOV R27, R37 ;  /* 0x00000025001b0202 */ /* 0x000fe20000000f00 */
[----:B------:R-:W-:Y:S02]  /*18b0*/  @!P0 IMAD.MOV.U32 R27, RZ, RZ, R0 ;  /* 0x000000ffff1b8224 */ /* 0x000fe400078e0000 */
[----:B------:R-:W3:Y:S02]  /*18c0*/  @P0 LDG.E.64 R28, desc[UR4][R14.64] ;  /* 0x000000040e1c0981 */ /* 0x000ee4000c1e1b00 */
[----:B0-----:R-:W-:Y:S02]  /*18d0*/  IMAD.WIDE R24, R27, 0x8, R8 ;  /* 0x000000081b187825 */ /* 0x001fe400078e0208 */
[----:B------:R-:W4:Y:S04]  /*18e0*/  @P0 LDG.E.64 R26, desc[UR4][R14.64+0x8] ;  /* 0x000008040e1a0981 */ /* 0x000f28000c1e1b00 */
[----:B------:R-:W5:Y:S04]  /*18f0*/  LDG.E.64 R24, desc[UR4][R24.64+0x20] ;  /* 0x0000200418187981 */ /* 0x000f68000c1e1b00 */
[----:B------:R-:W2:Y:S04]  /*1900*/  @!P0 LDG.E.64 R30, desc[UR4][R10.64] ;  /* 0x000000040a1e8981 */ /* 0x000ea8000c1e1b00 */
[----:B------:R-:W2:Y:S04]  /*1910*/  @!P0 LDG.E.64 R34, desc[UR4][R22.64+0x20] ;  /* 0x0000200416228981 */ /* 0x000ea8000c1e1b00 */
[----:B------:R-:W3:Y:S04]  /*1920*/  @!P0 LDG.E.64 R28, desc[UR4][R12.64] ;  /* 0x000000040c1c8981 */ /* 0x000ee8000c1e1b00 */
[----:B------:R-:W4:Y:S01]  /*1930*/  @!P0 LDG.E.64 R26, desc[UR4][R12.64+0x8] ;  /* 0x000008040c1a8981 */ /* 0x000f22000c1e1b00 */
[----:B------:R-:W-:-:S06]  /*1940*/  @P0 DFMA R32, R16, -1.5, R32 ;  /* 0xbff800001020082b */ /* 0x000fcc0000000020 */
[----:B------:R-:W-:Y:S02]  /*1950*/  @!P0 MOV R32, 0x0 ;  /* 0x0000000000208802 */ /* 0x000fe40000000f00 */
[----:B------:R-:W-:Y:S01]  /*1960*/  @!P0 MOV R33, 0x3ff00000 ;  /* 0x3ff0000000218802 */ /* 0x000fe20000000f00 */
[----:B--2---:R-:W-:-:S08]  /*1970*/  DMUL R30, R34, R30 ;  /* 0x0000001e221e7228 */ /* 0x004fd00000000000 */
[----:B-----5:R-:W-:Y:S02]  /*1980*/  DFMA R24, R30, R32, R24 ;  /* 0x000000201e18722b */ /* 0x020fe40000000018 */
[----:B----4-:R-:W-:Y:S02]  /*1990*/  DMUL R30, R26, R26 ;  /* 0x0000001a1a1e7228 */ /* 0x010fe40000000000 */
        /* <DEDUP_REMOVED lines=8> */
[----:B------:R-:W-:-:S02]  /*1a20*/  @P0 DADD R32, RZ, R2 ;  /* 0x00000000ff200229 */ /* 0x000fc40000000002 */
        /* <DEDUP_REMOVED lines=10> */
[----:B------:R-:W-:Y:S01]  /*1ad0*/  @P0 IMAD.MOV.U32 R29, RZ, RZ, R37 ;  /* 0x000000ffff1d0224 */ /* 0x000fe200078e0025 */
        /* <DEDUP_REMOVED lines=12> */
[C---:B----4-:R-:W-:Y:S02]  /*1ba0*/  DMUL R30, R26.reuse, R26 ;  /* 0x0000001a1a1e7228 */ /* 0x050fe40000000000 */
[----:B---3--:R-:W-:-:S06]  /*1bb0*/  DADD R26, R26, R34 ;  /* 0x000000001a1a7229 */ /* 0x008fcc0000000022 */
[----:B------:R-:W-:Y:S02]  /*1bc0*/  DFMA R34, R34, R34, R30 ;  /* 0x000000222222722b */ /* 0x000fe4000000001e */
[C---:B------:R-:W-:Y:S02]  /*1bd0*/  DMUL R32, R26.reuse, 4.5 ;  /* 0x401200001a207828 */ /* 0x040fe40000000000 */
[----:B------:R-:W-:-:S08]  /*1be0*/  DFMA R30, R26, 3, R4 ;  /* 0x400800001a1e782b */ /* 0x000fd00000000004 */
[----:B------:R-:W-:Y:S01]  /*1bf0*/  DFMA R30, R26, R32, R30 ;  /* 0x000000201a1e722b */ /* 0x000fe2000000001e */
[----:B------:R-:W2:Y:S04]  /*1c00*/  @P0 LDG.E.64 R26, desc[UR4][R18.64+-0x10] ;  /* 0xfffff004121a0981 */ /* 0x000ea8000c1e1b00 */
[----:B------:R-:W2:Y:S03]  /*1c10*/  @!P0 LDG.E.64 R26, desc[UR4][R6.64+0x8] ;  /* 0x00000804061a8981 */ /* 0x000ea6000c1e1b00 */
[----:B------:R-:W-:Y:S02]  /*1c20*/  DFMA R30, R34, -1.5, R30 ;  /* 0xbff80000221e782b */ /* 0x000fe4000000001e */
[----:B------:R-:W-:-:S08]  /*1c30*/  @P0 DADD R32, RZ, -R2 ;  /* 0x00000000ff200229 */ /* 0x000fd00000000802 */
[----:B------:R-:W-:Y:S02]  /*1c40*/  @P0 DMUL R34, R32, 4.5 ;  /* 0x4012000020220828 */ /* 0x000fe40000000000 */
[----:B--2---:R-:W-:-:S08]  /*1c50*/  DMUL R26, R24, R26 ;  /* 0x0000001a181a7228 */ /* 0x004fd00000000000 */
[----:B------:R-:W-:Y:S02]  /*1c60*/  DFMA R26, R30, -R26, R28 ;  /* 0x8000001a1e1a722b */ /* 0x000fe4000000001c */
[----:B------:R-:W-:-:S05]  /*1c70*/  @P0 DFMA R28, R32, 3, R4 ;  /* 0x40080000201c082b */ /* 0x000fca0000000004 */
        /* <DEDUP_REMOVED lines=19> */
[C---:B----4-:R-:W-:Y:S02]  /*1db0*/  DMUL R30, R26.reuse, R26 ;  /* 0x0000001a1a1e7228 */ /* 0x050fe40000000000 */
[----:B---3--:R-:W-:-:S06]  /*1dc0*/  DADD R26, R26, -R34 ;  /* 0x000000001a1a7229 */ /* 0x008fcc0000000822 */
[----:B------:R-:W-:Y:S02]  /*1dd0*/  DFMA R34, R34, R34, R30 ;  /* 0x000000222222722b */ /* 0x000fe4000000001e */
[C---:B------:R-:W-:Y:S02]  /*1de0*/  DMUL R32, R26.reuse, 4.5 ;  /* 0x401200001a207828 */ /* 0x040fe40000000000 */
[----:B------:R-:W-:-:S08]  /*1df0*/  DFMA R30, R26, 3, R4 ;  /* 0x400800001a1e782b */ /* 0x000fd00000000004 */
[----:B------:R-:W-:Y:S01]  /*1e00*/  DFMA R30, R26, R32, R30 ;  /* 0x000000201a1e722b */ /* 0x000fe2000000001e */
[----:B------:R-:W2:Y:S04]  /*1e10*/  @P0 LDG.E.64 R26, desc[UR4][R18.64+-0x10] ;  /* 0xfffff004121a0981 */ /* 0x000ea8000c1e1b00 */
[----:B------:R-:W2:Y:S03]  /*1e20*/  @!P0 LDG.E.64 R26, desc[UR4][R6.64+0x8] ;  /* 0x00000804061a8981 */ /* 0x000ea6000c1e1b00 */
[----:B------:R-:W-:Y:S02]  /*1e30*/  DFMA R30, R34, -1.5, R30 ;  /* 0xbff80000221e782b */ /* 0x000fe4000000001e */
[----:B------:R-:W-:-:S02]  /*1e40*/  @P0 DFMA R34, R2, -3, R4 ;  /* 0xc00800000222082b */ /* 0x000fc40000000004 */
[----:B--2---:R-:W-:-:S08]  /*1e50*/  DMUL R26, R24, R26 ;  /* 0x0000001a181a7228 */ /* 0x004fd00000000000 */
[----:B------:R-:W-:Y:S02]  /*1e60*/  DFMA R26, R30, -R26, R28 ;  /* 0x8000001a1e1a722b */ /* 0x000fe4000000001c */
[----:B------:R-:W-:Y:S01]  /*1e70*/  @P0 DMUL R28, R2, 4.5 ;  /* 0x40120000021c0828 */ /* 0x000fe20000000000 */
[----:B------:R-:W-:Y:S01]  /*1e80*/  @P0 MOV R31, R37 ;  /* 0x00000025001f0202 */ /* 0x000fe20000000f00 */
[----:B------:R-:W-:-:S03]  /*1e90*/  @!P0 IMAD.MOV.U32 R31, RZ, RZ, R0 ;  /* 0x000000ffff1f8224 */ /* 0x000fc600078e0000 */
[----:B------:R0:W-:Y:S04]  /*1ea0*/  STG.E.64 desc[UR4][R20.64+0x30], R26 ;  /* 0x0000301a14007986 */ /* 0x0001e8000c101b04 */
[----:B------:R-:W2:Y:S04]  /*1eb0*/  @P0 LDG.E.64 R32, desc[UR4][R10.64] ;  /* 0x000000040a200981 */ /* 0x000ea8000c1e1b00 */
[----:B------:R-:W2:Y:S01]  /*1ec0*/  @P0 LDG.E.64 R24, desc[UR4][R22.64+0x38] ;  /* 0x0000380416180981 */ /* 0x000ea2000c1e1b00 */
[----:B------:R-:W-:Y:S01]  /*1ed0*/  IMAD.WIDE R30, R31, 0x8, R8 ;  /* 0x000000081f1e7825 */ /* 0x000fe200078e0208 */
[----:B------:R-:W-:-:S02]  /*1ee0*/  @P0 DFMA R34, R28, R2, R34 ;  /* 0x000000021c22022b */ /* 0x000fc40000000022 */
[----:B------:R-:W3:Y:S04]  /*1ef0*/  @P0 LDG.E.64 R28, desc[UR4][R14.64+0x8] ;  /* 0x000008040e1c0981 */ /* 0x000ee8000c1e1b00 */
[----:B0-----:R-:W4:Y:S04]  /*1f00*/  LDG.E.64 R26, desc[UR4][R30.64+0x38] ;  /* 0x000038041e1a7981 */ /* 0x001f28000c1e1b00 */
[----:B------:R-:W5:Y:S04]  /*1f10*/  @P0 LDG.E.64 R30, desc[UR4][R14.64] ;  /* 0x000000040e1e0981 */ /* 0x000f68000c1e1b00 */
[----:B------:R-:W2:Y:S04]  /*1f20*/  @!P0 LDG.E.64 R32, desc[UR4][R10.64] ;  /* 0x000000040a208981 */ /* 0x000ea8000c1e1b00 */
[----:B------:R-:W2:Y:S04]  /*1f30*/  @!P0 LDG.E.64 R24, desc[UR4][R22.64+0x38] ;  /* 0x0000380416188981 */ /* 0x000ea8000c1e1b00 */
[----:B------:R-:W3:Y:S04]  /*1f40*/  @!P0 LDG.E.64 R28, desc[UR4][R12.64+0x8] ;  /* 0x000008040c1c8981 */ /* 0x000ee8000c1e1b00 */
[----:B------:R-:W5:Y:S01]  /*1f50*/  @!P0 LDG.E.64 R30, desc[UR4][R12.64] ;  /* 0x000000040c1e8981 */ /* 0x000f62000c1e1b00 */
[----:B------:R-:W-:-:S06]  /*1f60*/  @P0 DFMA R34, R16, -1.5, R34 ;  /* 0xbff800001022082b */ /* 0x000fcc0000000022 */
[----:B------:R-:W-:Y:S02]  /*1f70*/  @!P0 MOV R34, 0x0 ;  /* 0x0000000000228802 */ /* 0x000fe40000000f00 */
[----:B------:R-:W-:Y:S01]  /*1f80*/  @!P0 MOV R35, 0x3ff00000 ;  /* 0x3ff0000000238802 */ /* 0x000fe20000000f00 */
[----:B--2---:R-:W-:-:S08]  /*1f90*/  DMUL R32, R24, R32 ;  /* 0x0000002018207228 */ /* 0x004fd00000000000 */
[----:B----4-:R-:W-:Y:S02]  /*1fa0*/  DFMA R26, R32, R34, R26 ;  /* 0x00000022201a722b */ /* 0x010fe4000000001a */
[C---:B---3--:R-:W-:Y:S02]  /*1fb0*/  DMUL R32, R28.reuse, R28 ;  /* 0x0000001c1c207228 */ /* 0x048fe40000000000 */
[----:B-----5:R-:W-:-:S06]  /*1fc0*/  DADD R28, -R28, -R30 ;  /* 0x000000001c1c7229 */ /* 0x020fcc000000091e */
[----:B------:R-:W-:Y:S02]  /*1fd0*/  DFMA R30, R30, R30, R32 ;  /* 0x0000001e1e1e722b */ /* 0x000fe40000000020 */
[C---:B------:R-:W-:Y:S02]  /*1fe0*/  DMUL R32, R28.reuse, 4.5 ;  /* 0x401200001c207828 */ /* 0x040fe40000000000 */
[----:B------:R-:W-:-:S08]  /*1ff0*/  DFMA R34, R28, 3, R4 ;  /* 0x400800001c22782b */ /* 0x000fd00000000004 */
[----:B------:R-:W-:Y:S01]  /*2000*/  DFMA R32, R28, R32, R34 ;  /* 0x000000201c20722b */ /* 0x000fe20000000022 */
[----:B------:R-:W2:Y:S04]  /*2010*/  @P0 LDG.E.64 R28, desc[UR4][R18.64+-0x10] ;  /* 0xfffff004121c0981 */ /* 0x000ea8000c1e1b00 */
[----:B------:R-:W2:Y:S03]  /*2020*/  @!P0 LDG.E.64 R28, desc[UR4][R6.64+0x8] ;  /* 0x00000804061c8981 */ /* 0x000ea6000c1e1b00 */
[----:B------:R-:W-:Y:S02]  /*2030*/  DFMA R30, R30, -1.5, R32 ;  /* 0xbff800001e1e782b */ /* 0x000fe40000000020 */
[----:B--2---:R-:W-:-:S08]  /*2040*/  DMUL R28, R24, R28 ;  /* 0x0000001c181c7228 */ /* 0x004fd00000000000 */
[----:B------:R-:W-:-:S07]  /*2050*/  DFMA R34, R30, -R28, R26 ;  /* 0x8000001c1e22722b */ /* 0x000fce000000001a */
[----:B------:R0:W-:Y:S04]  /*2060*/  STG.E.64 desc[UR4][R20.64+0x38], R34 ;  /* 0x0000382214007986 */ /* 0x0001e8000c101b04 */
[----:B------:R-:W2:Y:S04]  /*2070*/  @P0 LDG.E.64 R24, desc[UR4][R14.64] ;  /* 0x000000040e180981 */ /* 0x000ea8000c1e1b00 */
[----:B------:R1:W2:Y:S04]  /*2080*/  @P0 LDG.E.64 R28, desc[UR4][R14.64+0x8] ;  /* 0x000008040e1c0981 */ /* 0x0002a8000c1e1b00 */
[----:B------:R-:W3:Y:S04]  /*2090*/  @P0 LDG.E.64 R26, desc[UR4][R10.64] ;  /* 0x000000040a1a0981 */ /* 0x000ee8000c1e1b00 */
[----:B------:R-:W3:Y:S04]  /*20a0*/  @P0 LDG.E.64 R30, desc[UR4][R22.64+0x40] ;  /* 0x00004004161e0981 */ /* 0x000ee8000c1e1b00 */
[----:B------:R-:W4:Y:S01]  /*20b0*/  @P0 LDG.E.64 R32, desc[UR4][R18.64+-0x10] ;  /* 0xfffff00412200981 */ /* 0x000f22000c1e1b00 */
[----:B------:R-:W-:-:S04]  /*20c0*/  @!P0 IMAD.MOV.U32 R37, RZ, RZ, R0 ;  /* 0x000000ffff258224 */ /* 0x000fc800078e0000 */
[----:B------:R-:W-:-:S06]  /*20d0*/  IMAD.WIDE R8, R37, 0x8, R8 ;  /* 0x0000000825087825 */ /* 0x000fcc00078e0208 */
[----:B------:R-:W5:Y:S04]  /*20e0*/  LDG.E.64 R8, desc[UR4][R8.64+0x40] ;  /* 0x0000400408087981 */ /* 0x000f68000c1e1b00 */
[----:B------:R-:W2:Y:S04]  /*20f0*/  @!P0 LDG.E.64 R24, desc[UR4][R12.64] ;  /* 0x000000040c188981 */ /* 0x000ea8000c1e1b00 */
[----:B------:R-:W2:Y:S04]  /*2100*/  @!P0 LDG.E.64 R28, desc[UR4][R12.64+0x8] ;  /* 0x000008040c1c8981 */ /* 0x000ea8000c1e1b00 */
[----:B------:R3:W4:Y:S04]  /*2110*/  @!P0 LDG.E.64 R26, desc[UR4][R10.64] ;  /* 0x000000040a1a8981 */ /* 0x000728000c1e1b00 */
[----:B------:R-:W4:Y:S04]  /*2120*/  @!P0 LDG.E.64 R30, desc[UR4][R22.64+0x40] ;  /* 0x00004004161e8981 */ /* 0x000f28000c1e1b00 */
[----:B------:R-:W5:Y:S01]  /*2130*/  @!P0 LDG.E.64 R32, desc[UR4][R6.64+0x8] ;  /* 0x0000080406208981 */ /* 0x000f62000c1e1b00 */
[----:B-1----:R-:W-:-:S02]  /*2140*/  @P0 DFMA R14, R2, 3, R4 ;  /* 0x40080000020e082b */ /* 0x002fc40000000004 */
[----:B0-----:R-:W-:-:S08]  /*2150*/  @P0 DMUL R34, R2, 4.5 ;  /* 0x4012000002220828 */ /* 0x001fd00000000000 */
[----:B------:R-:W-:-:S08]  /*2160*/  @P0 DFMA R14, R34, R2, R14 ;  /* 0x00000002220e022b */ /* 0x000fd0000000000e */
[----:B------:R-:W-:-:S06]  /*2170*/  @P0 DFMA R14, R16, -1.5, R14 ;  /* 0xbff80000100e082b */ /* 0x000fcc000000000e */
[----:B------:R-:W-:Y:S02]  /*2180*/  @!P0 MOV R14, 0x0 ;  /* 0x00000000000e8802 */ /* 0x000fe40000000f00 */
[----:B------:R-:W-:Y:S01]  /*2190*/  @!P0 MOV R15, 0x3ff00000 ;  /* 0x3ff00000000f8802 */ /* 0x000fe20000000f00 */
[C---:B--2---:R-:W-:Y:S02]  /*21a0*/  DADD R2, -R28.reuse, R24 ;  /* 0x000000001c027229 */ /* 0x044fe40000000118 */
[----:B------:R-:W-:-:S06]  /*21b0*/  DMUL R28, R28, R28 ;  /* 0x0000001c1c1c7228 */ /* 0x000fcc0000000000 */
[C---:B---3--:R-:W-:Y:S02]  /*21c0*/  DFMA R10, R2.reuse, 3, R4 ;  /* 0x40080000020a782b */ /* 0x048fe40000000004 */
[----:B------:R-:W-:Y:S02]  /*21d0*/  DMUL R4, R2, 4.5 ;  /* 0x4012000002047828 */ /* 0x000fe40000000000 */
[----:B------:R-:W-:Y:S02]  /*21e0*/  DFMA R28, R24, R24, R28 ;  /* 0x00000018181c722b */ /* 0x000fe4000000001c */
[----:B----4-:R-:W-:-:S04]  /*21f0*/  DMUL R26, R30, R26 ;  /* 0x0000001a1e1a7228 */ /* 0x010fc80000000000 */
[----:B------:R-:W-:Y:S02]  /*2200*/  DFMA R4, R2, R4, R10 ;  /* 0x000000040204722b */ /* 0x000fe4000000000a */
[----:B-----5:R-:W-:Y:S02]  /*2210*/  DMUL R32, R30, R32 ;  /* 0x000000201e207228 */ /* 0x020fe40000000000 */
[----:B------:R-:W-:-:S04]  /*2220*/  DFMA R8, R26, R14, R8 ;  /* 0x0000000e1a08722b */ /* 0x000fc80000000008 */
[----:B------:R-:W-:-:S08]  /*2230*/  DFMA R4, R28, -1.5, R4 ;  /* 0xbff800001c04782b */ /* 0x000fd00000000004 */
[----:B------:R-:W-:-:S07]  /*2240*/  DFMA R4, R4, -R32, R8 ;  /* 0x800000200404722b */ /* 0x000fce0000000008 */
[----:B------:R-:W-:Y:S01]  /*2250*/  STG.E.64 desc[UR4][R20.64+0x40], R4 ;  /* 0x0000400414007986 */ /* 0x000fe2000c101b04 */
[----:B------:R-:W-:Y:S05]  /*2260*/  EXIT ;  /* 0x000000000000794d */ /* 0x000fea0003800000 */
.L_x_3:
        /* <DEDUP_REMOVED lines=9> */
.L_x_34:


//--------------------- .text._Z14kernel_computePdS_S_S_S_S_dPKdii --------------------------
	.section	.text._Z14kernel_computePdS_S_S_S_S_dPKdii,"ax",@progbits
	.align	128
        .global         _Z14kernel_computePdS_S_S_S_S_dPKdii
        .type           _Z14kernel_computePdS_S_S_S_S_dPKdii,@function
        .size           _Z14kernel_computePdS_S_S_S_S_dPKdii,(.L_x_32 - _Z14kernel_computePdS_S_S_S_S_dPKdii)
        .other          _Z14kernel_computePdS_S_S_S_S_dPKdii,@"STO_CUDA_ENTRY STV_DEFAULT"
_Z14kernel_computePdS_S_S_S_S_dPKdii:
.text._Z14kernel_computePdS_S_S_S_S_dPKdii:
[----:B------:R-:W-:Y:S01]  /*0000*/  LDC R1, c[0x0][0x37c] ;  /* 0x0000df00ff017b82 */ /* 0x000fe20000000800 */
[----:B------:R-:W0:Y:S07]  /*0010*/  S2R R0, SR_TID.X ;  /* 0x0000000000007919 */ /* 0x000e2e0000002100 */
[----:B------:R-:W0:Y:S01]  /*0020*/  S2UR UR6, SR_CTAID.X ;  /* 0x00000000000679c3 */ /* 0x000e220000002500 */
[----:B------:R-:W1:Y:S01]  /*0030*/  LDCU.64 UR4, c[0x0][0x3c0] ;  /* 0x00007800ff0477ac */ /* 0x000e620008000a00 */
[----:B------:R-:W2:Y:S06]  /*0040*/  S2R R3, SR_TID.Y ;  /* 0x0000000000037919 */ /* 0x000eac0000002200 */
[----:B------:R-:W0:Y:S08]  /*0050*/  LDC R11, c[0x0][0x360] ;  /* 0x0000d800ff0b7b82 */ /* 0x000e300000000800 */
[----:B------:R-:W2:Y:S01]  /*0060*/  S2UR UR7, SR_CTAID.Y ;  /* 0x00000000000779c3 */ /* 0x000ea20000002600 */
[----:B-1----:R-:W-:-:S07]  /*0070*/  UIADD3 UR4, UPT, UPT, UR4, -0x1, URZ ;  /* 0xffffffff04047890 */ /* 0x002fce000fffe0ff */
[----:B------:R-:W2:Y:S01]  /*0080*/  LDC R10, c[0x0][0x364] ;  /* 0x0000d900ff0a7b82 */ /* 0x000ea20000000800 */
[----:B0-----:R-:W-:-:S05]  /*0090*/  IMAD R11, R11, UR6, R0 ;  /* 0x000000060b0b7c24 */ /* 0x001fca000f8e0200 */
[----:B------:R-:W-:Y:S01]  /*00a0*/  ISETP.GE.AND P0, PT, R11, UR4, PT ;  /* 0x000000040b007c0c */ /* 0x000fe2000bf06270 */
[----:B------:R-:W-:-:S03]  /*00b0*/  UIADD3 UR4, UPT, UPT, UR5, -0x1, URZ ;  /* 0xffffffff05047890 */ /* 0x000fc6000fffe0ff */
[----:B------:R-:W-:Y:S01]  /*00c0*/  ISETP.LT.OR P0, PT, R11, 0x1, P0 ;  /* 0x000000010b00780c */ /* 0x000fe20000701670 */
[----:B--2---:R-:W-:-:S05]  /*00d0*/  IMAD R10, R10, UR7, R3 ;  /* 0x000000070a0a7c24 */ /* 0x004fca000f8e0203 */
[----:B------:R-:W-:-:S04]  /*00e0*/  ISETP.EQ.OR P0, PT, R10, RZ, P0 ;  /* 0x000000ff0a00720c */ /* 0x000fc80000702670 */
[----:B------:R-:W-:-:S13]  /*00f0*/  ISETP.GE.OR P0, PT, R10, UR4, P0 ;  /* 0x000000040a007c0c */ /* 0x000fda0008706670 */
[----:B------:R-:W-:Y:S05]  /*0100*/  @P0 EXIT ;  /* 0x000000000000094d */ /* 0x000fea0003800000 */
[----:B------:R-:W0:Y:S01]  /*0110*/  LDC.64 R34, c[0x0][0x3a0] ;  /* 0x0000e800ff227b82 */ /* 0x000e220000000a00 */
[----:B------:R-:W1:Y:S01]  /*0120*/  LDCU.64 UR6, c[0x0][0x358] ;  /* 0x00006b00ff0677ac */ /* 0x000e620008000a00 */
[----:B------:R-:W-:Y:S01]  /*0130*/  IMAD R2, R11, UR5, R10 ;  /* 0x000000050b027c24 */ /* 0x000fe2000f8e020a */
[----:B------:R-:W2:Y:S03]  /*0140*/  LDCU UR4, c[0x0][0x3b4] ;  /* 0x00007680ff0477ac */ /* 0x000ea60008000800 */
[----:B------:R-:W-:Y:S02]  /*0150*/  IMAD.SHL.U32 R0, R2, 0x2, RZ ;  /* 0x0000000202007824 */ /* 0x000fe400078e00ff */
[----:B------:R-:W3:Y:S08]  /*0160*/  LDC.64 R32, c[0x0][0x390] ;  /* 0x0000e400ff207b82 */ /* 0x000ef00000000a00 */
[----:B------:R-:W4:Y:S01]  /*0170*/  LDC.64 R8, c[0x0][0x3b8] ;  /* 0x0000ee00ff087b82 */ /* 0x000f220000000a00 */
[----:B0-----:R-:W-:-:S07]  /*0180*/  IMAD.WIDE R34, R0, 0x8, R34 ;  /* 0x0000000800227825 */ /* 0x001fce00078e0222 */
[----:B------:R-:W0:Y:S01]  /*0190*/  LDC.64 R30, c[0x0][0x380] ;  /* 0x0000e000ff1e7b82 */ /* 0x000e220000000a00 */
[----:B-1----:R-:W5:Y:S04]  /*01a0*/  LDG.E.64 R16, desc[UR6][R34.64+0x8] ;  /* 0x0000080622107981 */ /* 0x002f68000c1e1b00 */
[----:B------:R-:W5:Y:S01]  /*01b0*/  LDG.E.64 R14, desc[UR6][R34.64] ;  /* 0x00000006220e7981 */ /* 0x000f62000c1e1b00 */
[C---:B---3--:R-:W-:Y:S02]  /*01c0*/  IMAD.WIDE R32, R2.reuse, 0x8, R32 ;  /* 0x0000000802207825 */ /* 0x048fe400078e0220 */
[----:B------:R-:W1:Y:S02]  /*01d0*/  LDC.64 R4, c[0x0][0x3b0] ;  /* 0x0000ec00ff047b82 */ /* 0x000e640000000a00 */
[----:B------:R-:W-:Y:S01]  /*01e0*/  IMAD R28, R2, 0x9, RZ ;  /* 0x00000009021c7824 */ /* 0x000fe200078e02ff */
[----:B------:R-:W3:Y:S04]  /*01f0*/  LDG.E.64 R6, desc[UR6][R32.64] ;  /* 0x0000000620067981 */ /* 0x000ee8000c1e1b00 */
[----:B----4-:R-:W3:Y:S01]  /*0200*/  LDG.E.64 R8, desc[UR6][R8.64] ;  /* 0x0000000608087981 */ /* 0x010ee2000c1e1b00 */
[----:B0-----:R-:W-:-:S05]  /*0210*/  IMAD.WIDE R30, R28, 0x8, R30 ;  /* 0x000000081c1e7825 */ /* 0x001fca00078e021e */
[----:B------:R-:W4:Y:S01]  /*0220*/  LDG.E.64 R12, desc[UR6][R30.64] ;  /* 0x000000061e0c7981 */ /* 0x000f22000c1e1b00 */
[----:B--2---:R-:W1:Y:S01]  /*0230*/  MUFU.RCP64H R25, UR4 ;  /* 0x0000000400197d08 */ /* 0x004e620008001800 */
[----:B------:R-:W-:Y:S01]  /*0240*/  MOV R24, 0x1 ;  /* 0x0000000100187802 */ /* 0x000fe20000000f00 */
[----:B------:R-:W-:Y:S02]  /*0250*/  IMAD.MOV.U32 R20, RZ, RZ, 0x0 ;  /* 0x00000000ff147424 */ /* 0x000fe400078e00ff */
[----:B------:R-:W-:-:S03]  /*0260*/  IMAD.MOV.U32 R21, RZ, RZ, 0x40080000 ;  /* 0x40080000ff157424 */ /* 0x000fc600078e00ff */
[----:B-1----:R-:W-:-:S08]  /*0270*/  DFMA R26, R24, -R4, 1 ;  /* 0x3ff00000181a742b */ /* 0x002fd00000000804 */
[----:B------:R-:W-:-:S08]  /*0280*/  DFMA R26, R26, R26, R26 ;  /* 0x0000001a1a1a722b */ /* 0x000fd0000000001a */
[----:B------:R-:W-:Y:S01]  /*0290*/  DFMA R26, R24, R26, R24 ;  /* 0x0000001a181a722b */ /* 0x000fe20000000018 */
[----:B------:R-:W-:Y:S01]  /*02a0*/  BSSY.RECONVERGENT B0, `(.L_x_4) ;  /* 0x000001c000007945 */ /* 0x000fe20003800200 */
[----:B-----5:R-:W-:-:S08]  /*02b0*/  DMUL R18, RZ, R16 ;  /* 0x00000010ff127228 */ /* 0x020fd00000000000 */
[----:B------:R-:W-:Y:S02]  /*02c0*/  DFMA R18, RZ, R14, R18 ;  /* 0x0000000eff12722b */ /* 0x000fe40000000012 */
[----:B------:R-:W-:-:S06]  /*02d0*/  DMUL R16, R16, R16 ;  /* 0x0000001010107228 */ /* 0x000fcc0000000000 */
[C---:B------:R-:W-:Y:S02]  /*02e0*/  DFMA R20, R18.reuse, R20, 1 ;  /* 0x3ff000001214742b */ /* 0x040fe40000000014 */
[----:B------:R-:W-:Y:S02]  /*02f0*/  DMUL R22, R18, 4.5 ;  /* 0x4012000012167828 */ /* 0x000fe40000000000 */
[----:B------:R-:W-:-:S06]  /*0300*/  DFMA R16, R14, R14, R16 ;  /* 0x0000000e0e10722b */ /* 0x000fcc0000000010 */
[----:B------:R-:W-:Y:S02]  /*0310*/  DFMA R20, R18, R22, R20 ;  /* 0x000000161214722b */ /* 0x000fe40000000014 */
[----:B------:R-:W-:Y:S02]  /*0320*/  DFMA R14, R26, -R4, 1 ;  /* 0x3ff000001a0e742b */ /* 0x000fe40000000804 */
[----:B---3--:R-:W-:-:S04]  /*0330*/  DMUL R6, R6, R8 ;  /* 0x0000000806067228 */ /* 0x008fc80000000000 */
[----:B------:R-:W-:Y:S02]  /*0340*/  DFMA R16, R16, -1.5, R20 ;  /* 0xbff800001010782b */ /* 0x000fe40000000014 */
[----:B------:R-:W-:-:S06]  /*0350*/  DFMA R14, R26, R14, R26 ;  /* 0x0000000e1a0e722b */ /* 0x000fcc000000001a */
[----:B----4-:R-:W-:-:S08]  /*0360*/  DFMA R16, R6, R16, -R12 ;  /* 0x000000100610722b */ /* 0x010fd0000000080c */
[----:B------:R-:W-:-:S08]  /*0370*/  DMUL R6, R16, R14 ;  /* 0x0000000e10067228 */ /* 0x000fd00000000000 */
[----:B------:R-:W-:-:S08]  /*0380*/  DFMA R4, R6, -R4, R16 ;  /* 0x800000040604722b */ /* 0x000fd00000000010 */
[----:B------:R-:W-:Y:S01]  /*0390*/  DFMA R6, R14, R4, R6 ;  /* 0x000000040e06722b */ /* 0x000fe20000000006 */
[----:B------:R-:W-:-:S09]  /*03a0*/  FSETP.GEU.AND P1, PT, |R17|, 6.5827683646048100446e-37, PT ;  /* 0x036000001100780b */ /* 0x000fd20003f2e200 */
[----:B------:R-:W-:-:S05]  /*03b0*/  FFMA R3, RZ, UR4, R7 ;  /* 0x00000004ff037c23 */ /* 0x000fca0008000007 */
[----:B------:R-:W-:-:S13]  /*03c0*/  FSETP.GT.AND P0, PT, |R3|, 1.469367938527859385e-39, PT ;  /* 0x001000000300780b */ /* 0x000fda0003f04200 */
[----:B------:R-:W-:Y:S05]  /*03d0*/  @P0 BRA P1, `(.L_x_5) ;  /* 0x0000000000200947 */ /* 0x000fea0000800000 */
[----:B------:R-:W0:Y:S01]  /*03e0*/  LDCU.64 UR4, c[0x0][0x3b0] ;  /* 0x00007600ff0477ac */ /* 0x000e220008000a00 */
[----:B------:R-:W-:Y:S01]  /*03f0*/  IMAD.MOV.U32 R6, RZ, RZ, R16 ;  /* 0x000000ffff067224 */ /* 0x000fe200078e0010 */
[----:B------:R-:W-:Y:S01]  /*0400*/  MOV R4, 0x450 ;  /* 0x0000045000047802 */ /* 0x000fe20000000f00 */
[----:B------:R-:W-:Y:S02]  /*0410*/  IMAD.MOV.U32 R3, RZ, RZ, R17 ;  /* 0x000000ffff037224 */ /* 0x000fe400078e0011 */
[----:B0-----:R-:W-:Y:S01]  /*0420*/  IMAD.U32 R38, RZ, RZ, UR4 ;  /* 0x00000004ff267e24 */ /* 0x001fe2000f8e00ff */
[----:B------:R-:W-:-:S07]  /*0430*/  MOV R39, UR5 ;  /* 0x0000000500277c02 */ /* 0x000fce0008000f00 */
[----:B------:R-:W-:Y:S05]  /*0440*/  CALL.REL.NOINC `($__internal_0_$__cuda_sm20_div_rn_f64_full) ;  /* 0x0000001c00347944 */ /* 0x000fea0003c00000 */
[----:B------:R-:W-:-:S07]  /*0450*/  IMAD.MOV.U32 R7, RZ, RZ, R3 ;  /* 0x000000ffff077224 */ /* 0x000fce00078e0003 */
.L_x_5:
[----:B------:R-:W-:Y:S05]  /*0460*/  BSYNC.RECONVERGENT B0 ;  /* 0x0000000000007941 */ /* 0x000fea0003800200 */
.L_x_4:
[----:B------:R-:W0:Y:S01]  /*0470*/  LDC R8, c[0x0][0x3c4] ;  /* 0x0000f100ff087b82 */ /* 0x000e220000000800 */
[----:B------:R-:W-:Y:S01]  /*0480*/  DADD R20, R12, R6 ;  /* 0x000000000c147229 */ /* 0x000fe20000000006 */
[----:B------:R-:W1:Y:S06]  /*0490*/  LDCU UR4, c[0x0][0x3b4] ;  /* 0x00007680ff0477ac */ /* 0x000e6c0008000800 */
[----:B------:R-:W2:Y:S08]  /*04a0*/  LDC.64 R4, c[0x0][0x388] ;  /* 0x0000e200ff047b82 */ /* 0x000eb00000000a00 */
[----:B------:R-:W3:Y:S01]  /*04b0*/  LDC.64 R26, c[0x0][0x3a0] ;  /* 0x0000e800ff1a7b82 */ /* 0x000ee20000000a00 */
[----:B0-----:R-:W-:-:S07]  /*04c0*/  IMAD R11, R11, R8, -R8 ;  /* 0x000000080b0b7224 */ /* 0x001fce00078e0a08 */
[----:B------:R-:W0:Y:S01]  /*04d0*/  LDC.64 R24, c[0x0][0x390] ;  /* 0x0000e400ff187b82 */ /* 0x000e220000000a00 */
[----:B------:R-:W-:-:S04]  /*04e0*/  IMAD.IADD R3, R10, 0x1, R11 ;  /* 0x000000010a037824 */ /* 0x000fc800078e020b */
[----:B------:R-:W-:-:S03]  /*04f0*/  IMAD.SHL.U32 R9, R3, 0x2, RZ ;  /* 0x0000000203097824 */ /* 0x000fc600078e00ff */
[----:B------:R-:W4:Y:S01]  /*0500*/  LDC.64 R22, c[0x0][0x380] ;  /* 0x0000e000ff167b82 */ /* 0x000f220000000a00 */
[----:B--2---:R-:W-:-:S05]  /*0510*/  IMAD.WIDE R28, R28, 0x8, R4 ;  /* 0x000000081c1c7825 */ /* 0x004fca00078e0204 */
[----:B------:R2:W-:Y:S01]  /*0520*/  STG.E.64 desc[UR6][R28.64], R20 ;  /* 0x000000141c007986 */ /* 0x0005e2000c101b06 */
[----:B---3--:R-:W-:Y:S01]  /*0530*/  IMAD.WIDE R26, R9, 0x8, R26 ;  /* 0x00000008091a7825 */ /* 0x008fe200078e021a */
[----:B------:R-:W3:Y:S04]  /*0540*/  LDC.64 R4, c[0x0][0x3b0] ;  /* 0x0000ec00ff047b82 */ /* 0x000ee80000000a00 */
[----:B------:R-:W5:Y:S04]  /*0550*/  LDG.E.64 R10, desc[UR6][R26.64] ;  /* 0x000000061a0a7981 */ /* 0x000f68000c1e1b00 */
[----:B------:R-:W5:Y:S01]  /*0560*/  LDG.E.64 R14, desc[UR6][R26.64+0x8] ;  /* 0x000008061a0e7981 */ /* 0x000f62000c1e1b00 */
[----:B------:R-:W1:Y:S01]  /*0570*/  LDC.64 R8, c[0x0][0x3b8] ;  /* 0x0000ee00ff087b82 */ /* 0x000e620000000a00 */
[----:B0-----:R-:W-:-:S04]  /*0580*/  IMAD.WIDE R24, R3, 0x8, R24 ;  /* 0x0000000803187825 */ /* 0x001fc800078e0218 */
[----:B------:R-:W-:Y:S01]  /*0590*/  IMAD R3, R3, 0x9, RZ ;  /* 0x0000000903037824 */ /* 0x000fe200078e02ff */
[----:B------:R-:W2:Y:S03]  /*05a0*/  LDG.E.64 R6, desc[UR6][R24.64] ;  /* 0x0000000618067981 */ /* 0x000ea6000c1e1b00 */
[----:B----4-:R-:W-:-:S05]  /*05b0*/  IMAD.WIDE R22, R3, 0x8, R22 ;  /* 0x0000000803167825 */ /* 0x010fca00078e0216 */
[----:B------:R-:W4:Y:S04]  /*05c0*/  LDG.E.64 R12, desc[UR6][R22.64+0x8] ;  /* 0x00000806160c7981 */ /* 0x000f28000c1e1b00 */
[----:B-1----:R-:W2:Y:S01]  /*05d0*/  LDG.E.64 R8, desc[UR6][R8.64+0x8] ;  /* 0x0000080608087981 */ /* 0x002ea2000c1e1b00 */
[----:B------:R-:W3:Y:S01]  /*05e0*/  MUFU.RCP64H R39, UR4 ;  /* 0x0000000400277d08 */ /* 0x000ee20008001800 */
[----:B------:R-:W-:Y:S02]  /*05f0*/  IMAD.MOV.U32 R38, RZ, RZ, 0x1 ;  /* 0x00000001ff267424 */ /* 0x000fe400078e00ff */
[----:B------:R-:W-:Y:S02]  /*0600*/  HFMA2 R18, -RZ, RZ, 0, 0 ;  /* 0x00000000ff127431 */ /* 0x000fe400000001ff */
[----:B------:R-:W-:-:S02]  /*0610*/  IMAD.MOV.U32 R19, RZ, RZ, 0x40080000 ;  /* 0x40080000ff137424 */ /* 0x000fc400078e00ff */
[----:B---3--:R-:W-:-:S08]  /*0620*/  DFMA R40, R38, -R4, 1 ;  /* 0x3ff000002628742b */ /* 0x008fd00000000804 */
[----:B------:R-:W-:-:S08]  /*0630*/  DFMA R40, R40, R40, R40 ;  /* 0x000000282828722b */ /* 0x000fd00000000028 */
[----:B------:R-:W-:Y:S01]  /*0640*/  DFMA R40, R38, R40, R38 ;  /* 0x000000282628722b */ /* 0x000fe20000000026 */
[----:B------:R-:W-:Y:S01]  /*0650*/  BSSY.RECONVERGENT B0, `(.L_x_6) ;  /* 0x000001d000007945 */ /* 0x000fe20003800200 */
[-C--:B-----5:R-:W-:Y:S02]  /*0660*/  DFMA R16, RZ, R14.reuse, R10 ;  /* 0x0000000eff10722b */ /* 0x0a0fe4000000000a */
[----:B------:R-:W-:-:S06]  /*0670*/  DMUL R14, R14, R14 ;  /* 0x0000000e0e0e7228 */ /* 0x000fcc0000000000 */
[C---:B------:R-:W-:Y:S02]  /*0680*/  DFMA R18, R16.reuse, R18, 1 ;  /* 0x3ff000001012742b */ /* 0x040fe40000000012 */
[----:B------:R-:W-:Y:S02]  /*0690*/  DMUL R36, R16, 4.5 ;  /* 0x4012000010247828 */ /* 0x000fe40000000000 */
[----:B------:R-:W-:-:S06]  /*06a0*/  DFMA R14, R10, R10, R14 ;  /* 0x0000000a0a0e722b */ /* 0x000fcc000000000e */
[----:B------:R-:W-:Y:S02]  /*06b0*/  DFMA R18, R16, R36, R18 ;  /* 0x000000241012722b */ /* 0x000fe40000000012 */
[----:B------:R-:W-:Y:S02]  /*06c0*/  DFMA R10, R40, -R4, 1 ;  /* 0x3ff00000280a742b */ /* 0x000fe40000000804 */
[----:B--2---:R-:W-:-:S04]  /*06d0*/  DMUL R6, R6, R8 ;  /* 0x0000000806067228 */ /* 0x004fc80000000000 */
        /* <DEDUP_REMOVED lines=8> */
[----:B------:R-:W-:Y:S01]  /*0760*/  FSETP.GT.AND P0, PT, |R3|, 1.469367938527859385e-39, PT ;  /* 0x001000000300780b */ /* 0x000fe20003f04200 */
[----:B------:R-:W-:Y:S02]  /*0770*/  DADD R10, RZ, R20 ;  /* 0x00000000ff0a7229 */ /* 0x000fe40000000014 */
[----:B------:R-:W-:-:S10]  /*0780*/  DFMA R20, RZ, R20, RZ ;  /* 0x00000014ff14722b */ /* 0x000fd400000000ff */
[----:B------:R-:W-:Y:S05]  /*0790*/  @P0 BRA P1, `(.L_x_7) ;  /* 0x0000000000200947 */ /* 0x000fea0000800000 */
[----:B------:R-:W0:Y:S01]  /*07a0*/  LDCU.64 UR4, c[0x0][0x3b0] ;  /* 0x00007600ff0477ac */ /* 0x000e220008000a00 */
[----:B------:R-:W-:Y:S01]  /*07b0*/  IMAD.MOV.U32 R6, RZ, RZ, R14 ;  /* 0x000000ffff067224 */ /* 0x000fe200078e000e */
[----:B------:R-:W-:Y:S02]  /*07c0*/  MOV R3, R15 ;  /* 0x0000000f00037202 */ /* 0x000fe40000000f00 */
[----:B------:R-:W-:Y:S01]  /*07d0*/  MOV R4, 0x810 ;  /* 0x0000081000047802 */ /* 0x000fe20000000f00 */
[----:B0-----:R-:W-:Y:S02]  /*07e0*/  IMAD.U32 R38, RZ, RZ, UR4 ;  /* 0x00000004ff267e24 */ /* 0x001fe4000f8e00ff */
[----:B------:R-:W-:-:S07]  /*07f0*/  IMAD.U32 R39, RZ, RZ, UR5 ;  /* 0x00000005ff277e24 */ /* 0x000fce000f8e00ff */
[----:B------:R-:W-:Y:S05]  /*0800*/  CALL.REL.NOINC `($__internal_0_$__cuda_sm20_div_rn_f64_full) ;  /* 0x0000001800447944 */ /* 0x000fea0003c00000 */
[----:B------:R-:W-:-:S07]  /*0810*/  IMAD.MOV.U32 R7, RZ, RZ, R3 ;  /* 0x000000ffff077224 */ /* 0x000fce00078e0003 */
.L_x_7:
[----:B------:R-:W-:Y:S05]  /*0820*/  BSYNC.RECONVERGENT B0 ;  /* 0x0000000000007941 */ /* 0x000fea0003800200 */
.L_x_6:
[----:B------:R-:W-:Y:S01]  /*0830*/  DADD R4, R12, R6 ;  /* 0x000000000c047229 */ /* 0x000fe20000000006 */
[----:B------:R-:W0:Y:S01]  /*0840*/  LDC.64 R14, c[0x0][0x3b8] ;  /* 0x0000ee00ff0e7b82 */ /* 0x000e220000000a00 */
[----:B------:R-:W1:Y:S05]  /*0850*/  LDCU UR4, c[0x0][0x3b4] ;  /* 0x00007680ff0477ac */ /* 0x000e6a0008000800 */
[----:B------:R2:W-:Y:S02]  /*0860*/  STG.E.64 desc[UR6][R28.64+0x8], R4 ;  /* 0x000008041c007986 */ /* 0x0005e4000c101b06 */
[----:B------:R-:W3:Y:S02]  /*0870*/  LDC.64 R6, c[0x0][0x3b0] ;  /* 0x0000ec00ff067b82 */ /* 0x000ee40000000a00 */
[----:B------:R-:W4:Y:S04]  /*0880*/  LDG.E.64 R36, desc[UR6][R34.64+-0x10] ;  /* 0xfffff00622247981 */ /* 0x000f28000c1e1b00 */
[----:B------:R-:W4:Y:S04]  /*0890*/  LDG.E.64 R38, desc[UR6][R34.64+-0x8] ;  /* 0xfffff80622267981 */ /* 0x000f28000c1e1b00 */
[----:B------:R-:W5:Y:S04]  /*08a0*/  LDG.E.64 R8, desc[UR6][R32.64+-0x8] ;  /* 0xfffff80620087981 */ /* 0x000f68000c1e1b00 */
[----:B------:R-:W2:Y:S04]  /*08b0*/  LDG.E.64 R12, desc[UR6][R30.64+-0x38] ;  /* 0xffffc8061e0c7981 */ /* 0x000ea8000c1e1b00 */
[----:B0-----:R-:W5:Y:S01]  /*08c0*/  LDG.E.64 R14, desc[UR6][R14.64+0x10] ;  /* 0x000010060e0e7981 */ /* 0x001f62000c1e1b00 */
[----:B-1----:R-:W3:Y:S01]  /*08d0*/  MUFU.RCP64H R17, UR4 ;  /* 0x0000000400117d08 */ /* 0x002ee20008001800 */
[----:B------:R-:W-:Y:S01]  /*08e0*/  IMAD.MOV.U32 R16, RZ, RZ, 0x1 ;  /* 0x00000001ff107424 */ /* 0x000fe200078e00ff */
[----:B------:R-:W-:Y:S01]  /*08f0*/  MOV R40, 0x0 ;  /* 0x0000000000287802 */ /* 0x000fe20000000f00 */
[----:B------:R-:W-:-:S04]  /*0900*/  IMAD.MOV.U32 R41, RZ, RZ, 0x40080000 ;  /* 0x40080000ff297424 */ /* 0x000fc800078e00ff */
[----:B---3--:R-:W-:-:S08]  /*0910*/  DFMA R44, R16, -R6, 1 ;  /* 0x3ff00000102c742b */ /* 0x008fd00000000806 */
[----:B------:R-:W-:-:S08]  /*0920*/  DFMA R44, R44, R44, R44 ;  /* 0x0000002c2c2c722b */ /* 0x000fd0000000002c */
[----:B------:R-:W-:Y:S01]  /*0930*/  DFMA R44, R16, R44, R16 ;  /* 0x0000002c102c722b */ /* 0x000fe20000000010 */
[----:B------:R-:W-:Y:S01]  /*0940*/  BSSY.RECONVERGENT B0, `(.L_x_8) ;  /* 0x000001e000007945 */ /* 0x000fe20003800200 */
[----:B------:R-:W-:Y:S02]  /*0950*/  DADD R10, R10, R4 ;  /* 0x000000000a0a7229 */ /* 0x000fe40000000004 */
[----:B----4-:R-:W-:Y:S02]  /*0960*/  DFMA R18, RZ, R36, R38 ;  /* 0x00000024ff12722b */ /* 0x010fe40000000026 */
[----:B------:R-:W-:-:S06]  /*0970*/  DMUL R38, R38, R38 ;  /* 0x0000002626267228 */ /* 0x000fcc0000000000 */
[C---:B------:R-:W-:Y:S02]  /*0980*/  DFMA R40, R18.reuse, R40, 1 ;  /* 0x3ff000001228742b */ /* 0x040fe40000000028 */
[----:B------:R-:W-:Y:S02]  /*0990*/  DMUL R42, R18, 4.5 ;  /* 0x40120000122a7828 */ /* 0x000fe40000000000 */
[----:B------:R-:W-:-:S06]  /*09a0*/  DFMA R38, R36, R36, R38 ;  /* 0x000000242426722b */ /* 0x000fcc0000000026 */
[----:B------:R-:W-:Y:S02]  /*09b0*/  DFMA R40, R18, R42, R40 ;  /* 0x0000002a1228722b */ /* 0x000fe40000000028 */
[----:B-----5:R-:W-:Y:S02]  /*09c0*/  DMUL R8, R8, R14 ;  /* 0x0000000e08087228 */ /* 0x020fe40000000000 */
[----:B------:R-:W-:-:S04]  /*09d0*/  DFMA R14, R44, -R6, 1 ;  /* 0x3ff000002c0e742b */ /* 0x000fc80000000806 */
[----:B------:R-:W-:-:S04]  /*09e0*/  DFMA R38, R38, -1.5, R40 ;  /* 0xbff800002626782b */ /* 0x000fc80000000028 */
[----:B------:R-:W-:-:S04]  /*09f0*/  DFMA R44, R44, R14, R44 ;  /* 0x0000000e2c2c722b */ /* 0x000fc8000000002c */
[----:B--2---:R-:W-:-:S08]  /*0a00*/  DFMA R8, R8, R38, -R12 ;  /* 0x000000260808722b */ /* 0x004fd0000000080c */
[----:B------:R-:W-:-:S08]  /*0a10*/  DMUL R14, R44, R8 ;  /* 0x000000082c0e7228 */ /* 0x000fd00000000000 */
[----:B------:R-:W-:-:S08]  /*0a20*/  DFMA R6, R14, -R6, R8 ;  /* 0x800000060e06722b */ /* 0x000fd00000000008 */
[----:B------:R-:W-:Y:S01]  /*0a30*/  DFMA R6, R44, R6, R14 ;  /* 0x000000062c06722b */ /* 0x000fe2000000000e */
[----:B------:R-:W-:-:S09]  /*0a40*/  FSETP.GEU.AND P1, PT, |R9|, 6.5827683646048100446e-37, PT ;  /* 0x036000000900780b */ /* 0x000fd20003f2e200 */
[----:B------:R-:W-:-:S05]  /*0a50*/  FFMA R3, RZ, UR4, R7 ;  /* 0x00000004ff037c23 */ /* 0x000fca0008000007 */
[----:B------:R-:W-:Y:S01]  /*0a60*/  FSETP.GT.AND P0, PT, |R3|, 1.469367938527859385e-39, PT ;  /* 0x001000000300780b */ /* 0x000fe20003f04200 */
[----:B------:R-:W-:Y:S02]  /*0a70*/  DADD R40, R20, R4 ;  /* 0x0000000014287229 */ /* 0x000fe40000000004 */
[----:B------:R-:W-:-:S10]  /*0a80*/  DFMA R20, RZ, R4, R20 ;  /* 0x00000004ff14722b */ /* 0x000fd40000000014 */
        /* <DEDUP_REMOVED lines=8> */
[----:B------:R-:W-:-:S07]  /*0b10*/  MOV R7, R3 ;  /* 0x0000000300077202 */ /* 0x000fce0000000f00 */
.L_x_9:
[----:B------:R-:W-:Y:S05]  /*0b20*/  BSYNC.RECONVERGENT B0 ;  /* 0x0000000000007941 */ /* 0x000fea0003800200 */
.L_x_8:
[----:B------:R-:W0:Y:S01]  /*0b30*/  LDC R15, c[0x0][0x3c4] ;  /* 0x0000f100ff0f7b82 */ /* 0x000e220000000800 */
[----:B------:R-:W-:Y:S01]  /*0b40*/  DADD R4, R12, R6 ;  /* 0x000000000c047229 */ /* 0x000fe20000000006 */
[----:B------:R-:W1:Y:S06]  /*0b50*/  LDCU UR4, c[0x0][0x3b4] ;  /* 0x00007680ff0477ac */ /* 0x000e6c0008000800 */
[----:B------:R2:W-:Y:S01]  /*0b60*/  STG.E.64 desc[UR6][R28.64+0x10], R4 ;  /* 0x000010041c007986 */ /* 0x0005e2000c101b06 */
[----:B------:R-:W3:Y:S08]  /*0b70*/  LDC.64 R8, c[0x0][0x3b8] ;  /* 0x0000ee00ff087b82 */ /* 0x000ef00000000a00 */
[----:B------:R-:W4:Y:S01]  /*0b80*/  LDC.64 R6, c[0x0][0x3b0] ;  /* 0x0000ec00ff067b82 */ /* 0x000f220000000a00 */
[----:B0-----:R-:W-:-:S05]  /*0b90*/  IMAD.WIDE R18, R15, 0x10, R34 ;  /* 0x000000100f127825 */ /* 0x001fca00078e0222 */
[----:B------:R-:W5:Y:S04]  /*0ba0*/  LDG.E.64 R44, desc[UR6][R18.64] ;  /* 0x00000006122c7981 */ /* 0x000f68000c1e1b00 */
[----:B------:R-:W5:Y:S01]  /*0bb0*/  LDG.E.64 R46, desc[UR6][R18.64+0x8] ;  /* 0x00000806122e7981 */ /* 0x000f62000c1e1b00 */
[----:B------:R-:W-:-:S03]  /*0bc0*/  IMAD.WIDE R16, R15, 0x8, R32 ;  /* 0x000000080f107825 */ /* 0x000fc600078e0220 */
[----:B---3--:R-:W3:Y:S04]  /*0bd0*/  LDG.E.64 R8, desc[UR6][R8.64+0x18] ;  /* 0x0000180608087981 */ /* 0x008ee8000c1e1b00 */
[----:B------:R-:W3:Y:S01]  /*0be0*/  LDG.E.64 R36, desc[UR6][R16.64] ;  /* 0x0000000610247981 */ /* 0x000ee2000c1e1b00 */
[----:B------:R-:W-:-:S05]  /*0bf0*/  IMAD.WIDE R14, R15, 0x48, R30 ;  /* 0x000000480f0e7825 */ /* 0x000fca00078e021e */
[----:B------:R-:W2:Y:S01]  /*0c00*/  LDG.E.64 R12, desc[UR6][R14.64+0x18] ;  /* 0x000018060e0c7981 */ /* 0x000ea2000c1e1b00 */
[----:B-1----:R-:W4:Y:S01]  /*0c10*/  MUFU.RCP64H R43, UR4 ;  /* 0x00000004002b7d08 */ /* 0x002f220008001800 */
[----:B------:R-:W-:Y:S02]  /*0c20*/  IMAD.MOV.U32 R48, RZ, RZ, 0x0 ;  /* 0x00000000ff307424 */ /* 0x000fe400078e00ff */
[----:B------:R-:W-:Y:S01]  /*0c30*/  IMAD.MOV.U32 R49, RZ, RZ, 0x40080000 ;  /* 0x40080000ff317424 */ /* 0x000fe200078e00ff */
[----:B------:R-:W-:Y:S01]  /*0c40*/  MOV R42, 0x1 ;  /* 0x00000001002a7802 */ /* 0x000fe20000000f00 */
[----:B------:R-:W-:Y:S01]  /*0c50*/  BSSY.RECONVERGENT B0, `(.L_x_10) ;  /* 0x0000021000007945 */ /* 0x000fe20003800200 */
[----:B------:R-:W-:Y:S02]  /*0c60*/  DADD R10, R10, R4 ;  /* 0x000000000a0a7229 */ /* 0x000fe40000000004 */
[----:B------:R-:W-:Y:S02]  /*0c70*/  DFMA R40, RZ, R4, R40 ;  /* 0x00000004ff28722b */ /* 0x000fe40000000028 */
[----:B------:R-:W-:-:S02]  /*0c80*/  DADD R20, R20, R4 ;  /* 0x0000000014147229 */ /* 0x000fc40000000004 */
[----:B-----5:R-:W-:-:S08]  /*0c90*/  DFMA R38, RZ, R46, -R44 ;  /* 0x0000002eff26722b */ /* 0x020fd0000000082c */
[C---:B------:R-:W-:Y:S02]  /*0ca0*/  DFMA R48, R38.reuse, R48, 1 ;  /* 0x3ff000002630742b */ /* 0x040fe40000000030 */
[----:B------:R-:W-:-:S08]  /*0cb0*/  DMUL R50, R38, 4.5 ;  /* 0x4012000026327828 */ /* 0x000fd00000000000 */
[----:B------:R-:W-:Y:S02]  /*0cc0*/  DFMA R38, R38, R50, R48 ;  /* 0x000000322626722b */ /* 0x000fe40000000030 */
[----:B----4-:R-:W-:Y:S02]  /*0cd0*/  DFMA R48, R42, -R6, 1 ;  /* 0x3ff000002a30742b */ /* 0x010fe40000000806 */
[----:B------:R-:W-:-:S06]  /*0ce0*/  DMUL R46, R46, R46 ;  /* 0x0000002e2e2e7228 */ /* 0x000fcc0000000000 */
[----:B------:R-:W-:Y:S02]  /*0cf0*/  DFMA R48, R48, R48, R48 ;  /* 0x000000303030722b */ /* 0x000fe40000000030 */
[----:B------:R-:W-:-:S06]  /*0d00*/  DFMA R46, R44, R44, R46 ;  /* 0x0000002c2c2e722b */ /* 0x000fcc000000002e */
[----:B------:R-:W-:Y:S02]  /*0d10*/  DFMA R42, R42, R48, R42 ;  /* 0x000000302a2a722b */ /* 0x000fe4000000002a */
[----:B---3--:R-:W-:Y:S02]  /*0d20*/  DMUL R8, R36, R8 ;  /* 0x0000000824087228 */ /* 0x008fe40000000000 */
[----:B------:R-:W-:-:S04]  /*0d30*/  DFMA R38, R46, -1.5, R38 ;  /* 0xbff800002e26782b */ /* 0x000fc80000000026 */
[----:B------:R-:W-:-:S04]  /*0d40*/  DFMA R36, R42, -R6, 1 ;  /* 0x3ff000002a24742b */ /* 0x000fc80000000806 */
[----:B--2---:R-:W-:-:S04]  /*0d50*/  DFMA R8, R8, R38, -R12 ;  /* 0x000000260808722b */ /* 0x004fc8000000080c */
[----:B------:R-:W-:-:S08]  /*0d60*/  DFMA R42, R42, R36, R42 ;  /* 0x000000242a2a722b */ /* 0x000fd0000000002a */
        /* <DEDUP_REMOVED lines=10> */
[----:B------:R-:W-:Y:S01]  /*0e10*/  IMAD.MOV.U32 R3, RZ, RZ, R9 ;  /* 0x000000ffff037224 */ /* 0x000fe200078e0009 */
[----:B0-----:R-:W-:Y:S01]  /*0e20*/  MOV R38, UR4 ;  /* 0x0000000400267c02 */ /* 0x001fe20008000f00 */
[----:B------:R-:W-:-:S07]  /*0e30*/  IMAD.U32 R39, RZ, RZ, UR5 ;  /* 0x00000005ff277e24 */ /* 0x000fce000f8e00ff */
[----:B------:R-:W-:Y:S05]  /*0e40*/  CALL.REL.NOINC `($__internal_0_$__cuda_sm20_div_rn_f64_full) ;  /* 0x0000001000b47944 */ /* 0x000fea0003c00000 */
[----:B------:R-:W-:-:S07]  /*0e50*/  IMAD.MOV.U32 R7, RZ, RZ, R3 ;  /* 0x000000ffff077224 */ /* 0x000fce00078e0003 */
.L_x_11:
[----:B------:R-:W-:Y:S05]  /*0e60*/  BSYNC.RECONVERGENT B0 ;  /* 0x0000000000007941 */ /* 0x000fea0003800200 */
.L_x_10:
        /* <DEDUP_REMOVED lines=18> */
[--C-:B------:R-:W-:Y:S02]  /*0f90*/  DADD R10, R10, R12.reuse ;  /* 0x000000000a0a7229 */ /* 0x100fe4000000000c */
[----:B------:R-:W-:Y:S02]  /*0fa0*/  DADD R40, R40, -R12 ;  /* 0x0000000028287229 */ /* 0x000fe4000000080c */
[----:B------:R-:W-:Y:S02]  /*0fb0*/  DFMA R20, RZ, R12, R20 ;  /* 0x0000000cff14722b */ /* 0x000fe40000000014 */
[----:B----4-:R-:W-:Y:S02]  /*0fc0*/  DFMA R38, RZ, R6, -R42 ;  /* 0x00000006ff26722b */ /* 0x010fe4000000082a */
        /* <DEDUP_REMOVED lines=18> */
[----:B------:R-:W-:Y:S01]  /*10f0*/  MOV R6, R8 ;  /* 0x0000000800067202 */ /* 0x000fe20000000f00 */
[----:B------:R-:W-:Y:S01]  /*1100*/  IMAD.MOV.U32 R3, RZ, RZ, R9 ;  /* 0x000000ffff037224 */ /* 0x000fe200078e0009 */
[----:B------:R-:W-:Y:S01]  /*1110*/  MOV R4, 0x1150 ;  /* 0x0000115000047802 */ /* 0x000fe20000000f00 */
[----:B0-----:R-:W-:Y:S01]  /*1120*/  IMAD.U32 R38, RZ, RZ, UR4 ;  /* 0x00000004ff267e24 */ /* 0x001fe2000f8e00ff */
[----:B------:R-:W-:-:S07]  /*1130*/  MOV R39, UR5 ;  /* 0x0000000500277c02 */ /* 0x000fce0008000f00 */
[----:B------:R-:W-:Y:S05]  /*1140*/  CALL.REL.NOINC `($__internal_0_$__cuda_sm20_div_rn_f64_full) ;  /* 0x0000000c00f47944 */ /* 0x000fea0003c00000 */
[----:B------:R-:W-:-:S07]  /*1150*/  IMAD.MOV.U32 R7, RZ, RZ, R3 ;  /* 0x000000ffff077224 */ /* 0x000fce00078e0003 */
.L_x_13:
[----:B------:R-:W-:Y:S05]  /*1160*/  BSYNC.RECONVERGENT B0 ;  /* 0x0000000000007941 */ /* 0x000fea0003800200 */
.L_x_12:
        /* <DEDUP_REMOVED lines=19> */
[----:B------:R-:W-:Y:S02]  /*12a0*/  DFMA R40, RZ, R30, R40 ;  /* 0x0000001eff28722b */ /* 0x000fe40000000028 */
[----:B------:R-:W-:Y:S02]  /*12b0*/  DADD R20, R20, -R30 ;  /* 0x0000000014147229 */ /* 0x000fe4000000081e */
[----:B----4-:R-:W-:Y:S02]  /*12c0*/  DADD R36, R34, R38 ;  /* 0x0000000022247229 */ /* 0x010fe40000000026 */
        /* <DEDUP_REMOVED lines=25> */
.L_x_15:
[----:B------:R-:W-:Y:S05]  /*1460*/  BSYNC.RECONVERGENT B0 ;  /* 0x0000000000007941 */ /* 0x000fea0003800200 */
.L_x_14:
        /* <DEDUP_REMOVED lines=11> */
[----:B------:R-:W-:Y:S01]  /*1520*/  MOV R32, 0x1 ;  /* 0x0000000100207802 */ /* 0x000fe20000000f00 */
[----:B------:R-:W-:-:S02]  /*1530*/  IMAD.MOV.U32 R42, RZ, RZ, 0x0 ;  /* 0x00000000ff2a7424 */ /* 0x000fc400078e00ff */
[----:B------:R-:W-:-:S03]  /*1540*/  IMAD.MOV.U32 R43, RZ, RZ, 0x40080000 ;  /* 0x40080000ff2b7424 */ /* 0x000fc600078e00ff */
[----:B---3--:R-:W-:-:S08]  /*1550*/  DFMA R46, R32, -R6, 1 ;  /* 0x3ff00000202e742b */ /* 0x008fd00000000806 */
[----:B------:R-:W-:-:S08]  /*1560*/  DFMA R46, R46, R46, R46 ;  /* 0x0000002e2e2e722b */ /* 0x000fd0000000002e */
[----:B------:R-:W-:Y:S01]  /*1570*/  DFMA R46, R32, R46, R32 ;  /* 0x0000002e202e722b */ /* 0x000fe20000000020 */
[----:B------:R-:W-:Y:S01]  /*1580*/  BSSY.RECONVERGENT B0, `(.L_x_16) ;  /* 0x000001e000007945 */ /* 0x000fe20003800200 */
[--C-:B------:R-:W-:Y:S02]  /*1590*/  DADD R10, R10, R4.reuse ;  /* 0x000000000a0a7229 */ /* 0x100fe40000000004 */
[--C-:B------:R-:W-:Y:S02]  /*15a0*/  DADD R40, R40, R4.reuse ;  /* 0x0000000028287229 */ /* 0x100fe40000000004 */
[----:B------:R-:W-:Y:S02]  /*15b0*/  DADD R20, R20, R4 ;  /* 0x0000000014147229 */ /* 0x000fe40000000004 */
[----:B----4-:R-:W-:Y:S02]  /*15c0*/  DADD R36, -R34, R38 ;  /* 0x0000000022247229 */ /* 0x010fe40000000126 */
        /* <DEDUP_REMOVED lines=25> */
.L_x_17:
[----:B------:R-:W-:Y:S05]  /*1760*/  BSYNC.RECONVERGENT B0 ;  /* 0x0000000000007941 */ /* 0x000fea0003800200 */
.L_x_16:
[----:B------:R-:W-:Y:S01]  /*1770*/  DADD R12, R12, R6 ;  /* 0x000000000c0c7229 */ /* 0x000fe20000000006 */
[----:B------:R-:W0:Y:S01]  /*1780*/  LDCU UR4, c[0x0][0x3b4] ;  /* 0x00007680ff0477ac */ /* 0x000e220008000800 */
[----:B------:R-:W1:Y:S05]  /*1790*/  LDC.64 R6, c[0x0][0x3b8] ;  /* 0x0000ee00ff067b82 */ /* 0x000e6a0000000a00 */
[----:B------:R2:W-:Y:S03]  /*17a0*/  STG.E.64 desc[UR6][R28.64+0x30], R12 ;  /* 0x0000300c1c007986 */ /* 0x0005e6000c101b06 */
[----:B------:R-:W3:Y:S01]  /*17b0*/  LDC.64 R4, c[0x0][0x3b0] ;  /* 0x0000ec00ff047b82 */ /* 0x000ee20000000a00 */
[----:B------:R-:W4:Y:S04]  /*17c0*/  LDG.E.64 R8, desc[UR6][R18.64+0x10] ;  /* 0x0000100612087981 */ /* 0x000f28000c1e1b00 */
[----:B------:R-:W4:Y:S04]  /*17d0*/  LDG.E.64 R30, desc[UR6][R18.64+0x18] ;  /* 0x00001806121e7981 */ /* 0x000f28000c1e1b00 */
[----:B------:R-:W5:Y:S04]  /*17e0*/  LDG.E.64 R16, desc[UR6][R16.64+0x8] ;  /* 0x0000080610107981 */ /* 0x000f68000c1e1b00 */
[----:B------:R-:W2:Y:S04]  /*17f0*/  LDG.E.64 R14, desc[UR6][R14.64+0x80] ;  /* 0x000080060e0e7981 */ /* 0x000ea8000c1e1b00 */
[----:B-1----:R-:W5:Y:S01]  /*1800*/  LDG.E.64 R6, desc[UR6][R6.64+0x38] ;  /* 0x0000380606067981 */ /* 0x002f62000c1e1b00 */
[----:B0-----:R-:W3:Y:S01]  /*1810*/  MUFU.RCP64H R37, UR4 ;  /* 0x0000000400257d08 */ /* 0x001ee20008001800 */
        /* <DEDUP_REMOVED lines=8> */
[--C-:B------:R-:W-:Y:S02]  /*18a0*/  DADD R40, R40, -R12.reuse ;  /* 0x0000000028287229 */ /* 0x100fe4000000080c */
[----:B------:R-:W-:Y:S02]  /*18b0*/  DADD R20, R20, R12 ;  /* 0x0000000014147229 */ /* 0x000fe4000000000c */
[----:B----4-:R-:W-:Y:S02]  /*18c0*/  DADD R32, -R8, -R30 ;  /* 0x0000000008207229 */ /* 0x010fe4000000091e */
        /* <DEDUP_REMOVED lines=25> */
.L_x_19:
[----:B------:R-:W-:Y:S05]  /*1a60*/  BSYNC.RECONVERGENT B0 ;  /* 0x0000000000007941 */ /* 0x000fea0003800200 */
.L_x_18:
        /* <DEDUP_REMOVED lines=20> */
[----:B------:R-:W-:Y:S02]  /*1bb0*/  DADD R20, R20, -R14 ;  /* 0x0000000014147229 */ /* 0x000fe4000000080e */
[----:B----4-:R-:W-:Y:S02]  /*1bc0*/  DADD R12, R6, -R8 ;  /* 0x00000000060c7229 */ /* 0x010fe40000000808 */
        /* <DEDUP_REMOVED lines=25> */
.L_x_21:
[----:B------:R-:W-:Y:S05]  /*1d60*/  BSYNC.RECONVERGENT B0 ;  /* 0x0000000000007941 */ /* 0x000fea0003800200 */
.L_x_20:
[----:B------:R-:W-:Y:S01]  /*1d70*/  DADD R22, R22, R6 ;  /* 0x0000000016167229 */ /* 0x000fe20000000006 */
[----:B------:R-:W-:Y:S01]  /*1d80*/  IMAD.MOV.U32 R4, RZ, RZ, 0x1 ;  /* 0x00000001ff047424 */ /* 0x000fe200078e00ff */
[----:B------:R-:W0:Y:S01]  /*1d90*/  LDC.64 R12, c[0x0][0x398] ;  /* 0x0000e600ff0c7b82 */ /* 0x000e220000000a00 */
[----:B------:R-:W-:Y:S04]  /*1da0*/  BSSY.RECONVERGENT B0, `(.L_x_22) ;  /* 0x000001b000007945 */ /* 0x000fe80003800200 */
[----:B------:R1:W-:Y:S01]  /*1db0*/  STG.E.64 desc[UR6][R28.64+0x40], R22 ;  /* 0x000040161c007986 */ /* 0x0003e2000c101b06 */
[--C-:B------:R-:W-:Y:S02]  /*1dc0*/  DADD R10, R10, R22.reuse ;  /* 0x000000000a0a7229 */ /* 0x100fe40000000016 */
[----:B------:R-:W-:-:S02]  /*1dd0*/  DADD R40, R40, R22 ;  /* 0x0000000028287229 */ /* 0x000fc40000000016 */
[----:B------:R-:W-:Y:S02]  /*1de0*/  DADD R20, R20, -R22 ;  /* 0x0000000014147229 */ /* 0x000fe40000000816 */
[----:B------:R-:W2:Y:S06]  /*1df0*/  MUFU.RCP64H R5, R11 ;  /* 0x0000000b00057308 */ /* 0x000eac0000001800 */
[----:B------:R-:W-:Y:S01]  /*1e00*/  FSETP.GEU.AND P1, PT, |R41|, 6.5827683646048100446e-37, PT ;  /* 0x036000002900780b */ /* 0x000fe20003f2e200 */
[----:B0-----:R-:W-:Y:S01]  /*1e10*/  IMAD.WIDE R2, R2, 0x8, R12 ;  /* 0x0000000802027825 */ /* 0x001fe200078e020c */
[----:B--2---:R-:W-:-:S04]  /*1e20*/  DFMA R6, -R10, R4, 1 ;  /* 0x3ff000000a06742b */ /* 0x004fc80000000104 */
[----:B------:R1:W-:Y:S04]  /*1e30*/  STG.E.64 desc[UR6][R2.64], R10 ;  /* 0x0000000a02007986 */ /* 0x0003e8000c101b06 */
[----:B------:R-:W-:-:S08]  /*1e40*/  DFMA R6, R6, R6, R6 ;  /* 0x000000060606722b */ /* 0x000fd00000000006 */
[----:B------:R-:W-:-:S08]  /*1e50*/  DFMA R6, R4, R6, R4 ;  /* 0x000000060406722b */ /* 0x000fd00000000004 */
[----:B------:R-:W-:-:S08]  /*1e60*/  DFMA R4, -R10, R6, 1 ;  /* 0x3ff000000a04742b */ /* 0x000fd00000000106 */
[----:B------:R-:W-:-:S08]  /*1e70*/  DFMA R4, R6, R4, R6 ;  /* 0x000000040604722b */ /* 0x000fd00000000006 */
[----:B------:R-:W-:-:S08]  /*1e80*/  DMUL R6, R40, R4 ;  /* 0x0000000428067228 */ /* 0x000fd00000000000 */
[----:B------:R-:W-:-:S08]  /*1e90*/  DFMA R8, -R10, R6, R40 ;  /* 0x000000060a08722b */ /* 0x000fd00000000128 */
[----:B------:R-:W-:-:S10]  /*1ea0*/  DFMA R6, R4, R8, R6 ;  /* 0x000000080406722b */ /* 0x000fd40000000006 */
[----:B------:R-:W-:-:S05]  /*1eb0*/  FFMA R4, RZ, R11, R7 ;  /* 0x0000000bff047223 */ /* 0x000fca0000000007 */
[----:B------:R-:W-:-:S13]  /*1ec0*/  FSETP.GT.AND P0, PT, |R4|, 1.469367938527859385e-39, PT ;  /* 0x001000000400780b */ /* 0x000fda0003f04200 */
[----:B-1----:R-:W-:Y:S05]  /*1ed0*/  @P0 BRA P1, `(.L_x_23) ;  /* 0x00000000001c0947 */ /* 0x002fea0000800000 */
[----:B------:R-:W-:Y:S01]  /*1ee0*/  IMAD.MOV.U32 R6, RZ, RZ, R40 ;  /* 0x000000ffff067224 */ /* 0x000fe200078e0028 */
[----:B------:R-:W-:Y:S01]  /*1ef0*/  MOV R3, R41 ;  /* 0x0000002900037202 */ /* 0x000fe20000000f00 */
[----:B------:R-:W-:Y:S01]  /*1f00*/  IMAD.MOV.U32 R38, RZ, RZ, R10 ;  /* 0x000000ffff267224 */ /* 0x000fe200078e000a */
[----:B------:R-:W-:Y:S01]  /*1f10*/  MOV R4, 0x1f40 ;  /* 0x00001f4000047802 */ /* 0x000fe20000000f00 */
[----:B------:R-:W-:-:S07]  /*1f20*/  IMAD.MOV.U32 R39, RZ, RZ, R11 ;  /* 0x000000ffff277224 */ /* 0x000fce00078e000b */
[----:B------:R-:W-:Y:S05]  /*1f30*/  CALL.REL.NOINC `($__internal_0_$__cuda_sm20_div_rn_f64_full) ;  /* 0x0000000000787944 */ /* 0x000fea0003c00000 */
[----:B------:R-:W-:-:S07]  /*1f40*/  MOV R7, R3 ;  /* 0x0000000300077202 */ /* 0x000fce0000000f00 */
.L_x_23:
[----:B------:R-:W-:Y:S05]  /*1f50*/  BSYNC.RECONVERGENT B0 ;  /* 0x0000000000007941 */ /* 0x000fea0003800200 */
.L_x_22:
[----:B------:R-:W0:Y:S01]  /*1f60*/  MUFU.RCP64H R3, R11 ;  /* 0x0000000b00037308 */ /* 0x000e220000001800 */
[----:B------:R-:W-:Y:S01]  /*1f70*/  IMAD.MOV.U32 R2, RZ, RZ, 0x1 ;  /* 0x00000001ff027424 */ /* 0x000fe200078e00ff */
[----:B------:R-:W1:Y:S01]  /*1f80*/  LDC.64 R12, c[0x0][0x3a8] ;  /* 0x0000ea00ff0c7b82 */ /* 0x000e620000000a00 */
[----:B------:R-:W-:Y:S01]  /*1f90*/  FSETP.GEU.AND P1, PT, |R21|, 6.5827683646048100446e-37, PT ;  /* 0x036000001500780b */ /* 0x000fe20003f2e200 */
[----:B------:R-:W-:Y:S03]  /*1fa0*/  BSSY.RECONVERGENT B0, `(.L_x_24) ;  /* 0x0000015000007945 */ /* 0x000fe60003800200 */
[----:B0-----:R-:W-:-:S08]  /*1fb0*/  DFMA R4, -R10, R2, 1 ;  /* 0x3ff000000a04742b */ /* 0x001fd00000000102 */
[----:B------:R-:W-:Y:S01]  /*1fc0*/  DFMA R4, R4, R4, R4 ;  /* 0x000000040404722b */ /* 0x000fe20000000004 */
[----:B-1----:R-:W-:-:S05]  /*1fd0*/  IMAD.WIDE R12, R0, 0x8, R12 ;  /* 0x00000008000c7825 */ /* 0x002fca00078e020c */
[----:B------:R0:W-:Y:S02]  /*1fe0*/  STG.E.64 desc[UR6][R12.64], R6 ;  /* 0x000000060c007986 */ /* 0x0001e4000c101b06 */
        /* <DEDUP_REMOVED lines=8> */
[----:B0-----:R-:W-:Y:S05]  /*2070*/  @P0 BRA P1, `(.L_x_25) ;  /* 0x00000000001c0947 */ /* 0x001fea0000800000 */
[----:B------:R-:W-:Y:S01]  /*2080*/  IMAD.MOV.U32 R6, RZ, RZ, R20 ;  /* 0x000000ffff067224 */ /* 0x000fe200078e0014 */
[----:B------:R-:W-:Y:S01]  /*2090*/  MOV R3, R21 ;  /* 0x0000001500037202 */ /* 0x000fe20000000f00 */
[----:B------:R-:W-:Y:S01]  /*20a0*/  IMAD.MOV.U32 R38, RZ, RZ, R10 ;  /* 0x000000ffff267224 */ /* 0x000fe200078e000a */
[----:B------:R-:W-:Y:S01]  /*20b0*/  MOV R4, 0x20e0 ;  /* 0x000020e000047802 */ /* 0x000fe20000000f00 */
[----:B------:R-:W-:-:S07]  /*20c0*/  IMAD.MOV.U32 R39, RZ, RZ, R11 ;  /* 0x000000ffff277224 */ /* 0x000fce00078e000b */
[----:B------:R-:W-:Y:S05]  /*20d0*/  CALL.REL.NOINC `($__internal_0_$__cuda_sm20_div_rn_f64_full) ;  /* 0x0000000000107944 */ /* 0x000fea0003c00000 */
[----:B------:R-:W-:-:S07]  /*20e0*/  MOV R2, R6 ;  /* 0x0000000600027202 */ /* 0x000fce0000000f00 */
.L_x_25:
[----:B------:R-:W-:Y:S05]  /*20f0*/  BSYNC.RECONVERGENT B0 ;  /* 0x0000000000007941 */ /* 0x000fea0003800200 */
.L_x_24:
[----:B------:R-:W-:Y:S01]  /*2100*/  STG.E.64 desc[UR6][R12.64+0x8], R2 ;  /* 0x000008020c007986 */ /* 0x000fe2000c101b06 */
[----:B------:R-:W-:Y:S05]  /*2110*/  EXIT ;  /* 0x000000000000794d */ /* 0x000fea0003800000 */
        .weak           $__internal_0_$__cuda_sm20_div_rn_f64_full
        .type           $__internal_0_$__cuda_sm20_div_rn_f64_full,@function
        .size           $__internal_0_$__cuda_sm20_div_rn_f64_full,(.L_x_32 - $__internal_0_$__cuda_sm20_div_rn_f64_full)
$__internal_0_$__cuda_sm20_div_rn_f64_full:
[C---:B------:R-:W-:Y:S01]  /*2120*/  FSETP.GEU.AND P0, PT, |R39|.reuse, 1.469367938527859385e-39, PT ;  /* 0x001000002700780b */ /* 0x040fe20003f0e200 */
[----:B------:R-:W-:Y:S01]  /*2130*/  IMAD.MOV.U32 R42, RZ, RZ, 0x1 ;  /* 0x00000001ff2a7424 */ /* 0x000fe200078e00ff */
[----:B------:R-:W-:Y:S01]  /*2140*/  LOP3.LUT R36, R39, 0x800fffff, RZ, 0xc0, !PT ;  /* 0x800fffff27247812 */ /* 0x000fe200078ec0ff */
[----:B------:R-:W-:Y:S01]  /*2150*/  IMAD.MOV.U32 R44, RZ, RZ, R6 ;  /* 0x000000ffff2c7224 */ /* 0x000fe200078e0006 */
[----:B------:R-:W-:Y:S01]  /*2160*/  MOV R45, R3 ;  /* 0x00000003002d7202 */ /* 0x000fe20000000f00 */
[----:B------:R-:W-:Y:S01]  /*2170*/  IMAD.MOV.U32 R5, RZ, RZ, 0x1ca00000 ;  /* 0x1ca00000ff057424 */ /* 0x000fe200078e00ff */
[----:B------:R-:W-:Y:S01]  /*2180*/  LOP3.LUT R37, R36, 0x3ff00000, RZ, 0xfc, !PT ;  /* 0x3ff0000024257812 */ /* 0x000fe200078efcff */
[----:B------:R-:W-:Y:S01]  /*2190*/  IMAD.MOV.U32 R36, RZ, RZ, R38 ;  /* 0x000000ffff247224 */ /* 0x000fe200078e0026 */
[C---:B------:R-:W-:Y:S01]  /*21a0*/  FSETP.GEU.AND P2, PT, |R45|.reuse, 1.469367938527859385e-39, PT ;  /* 0x001000002d00780b */ /* 0x040fe20003f4e200 */
[----:B------:R-:W-:Y:S01]  /*21b0*/  BSSY.RECONVERGENT B1, `(.L_x_26) ;  /* 0x0000055000017945 */ /* 0x000fe20003800200 */
[----:B------:R-:W-:-:S02]  /*21c0*/  LOP3.LUT R3, R45, 0x7ff00000, RZ, 0xc0, !PT ;  /* 0x7ff000002d037812 */ /* 0x000fc400078ec0ff */
[----:B------:R-:W-:Y:S01]  /*21d0*/  LOP3.LUT R7, R39, 0x7ff00000, RZ, 0xc0, !PT ;  /* 0x7ff0000027077812 */ /* 0x000fe200078ec0ff */
[----:B------:R-:W-:Y:S01]  /*21e0*/  @!P0 DMUL R36, R38, 8.98846567431157953865e+307 ;  /* 0x7fe0000026248828 */ /* 0x000fe20000000000 */
[----:B------:R-:W-:Y:S02]  /*21f0*/  MOV R46, R44 ;  /* 0x0000002c002e7202 */ /* 0x000fe40000000f00 */
[----:B------:R-:W-:-:S03]  /*2200*/  ISETP.GE.U32.AND P1, PT, R3, R7, PT ;  /* 0x000000070300720c */ /* 0x000fc60003f26070 */
[----:B------:R-:W0:Y:S02]  /*2210*/  MUFU.RCP64H R43, R37 ;  /* 0x00000025002b7308 */ /* 0x000e240000001800 */
[----:B------:R-:W-:Y:S02]  /*2220*/  @!P2 LOP3.LUT R6, R39, 0x7ff00000, RZ, 0xc0, !PT ;  /* 0x7ff000002706a812 */ /* 0x000fe400078ec0ff */
[----:B------:R-:W-:Y:S02]  /*2230*/  @!P0 LOP3.LUT R7, R37, 0x7ff00000, RZ, 0xc0, !PT ;  /* 0x7ff0000025078812 */ /* 0x000fe400078ec0ff */
[----:B------:R-:W-:-:S04]  /*2240*/  @!P2 ISETP.GE.U32.AND P3, PT, R3, R6, PT ;  /* 0x000000060300a20c */ /* 0x000fc80003f66070 */
[----:B------:R-:W-:-:S04]  /*2250*/  @!P2 SEL R6, R5, 0x63400000, !P3 ;  /* 0x634000000506a807 */ /* 0x000fc80005800000 */
[----:B------:R-:W-:Y:S01]  /*2260*/  @!P2 LOP3.LUT R6, R6, 0x80000000, R45, 0xf8, !PT ;  /* 0x800000000606a812 */ /* 0x000fe200078ef82d */
[----:B0-----:R-:W-:-:S08]  /*2270*/  DFMA R8, R42, -R36, 1 ;  /* 0x3ff000002a08742b */ /* 0x001fd00000000824 */
[----:B------:R-:W-:-:S08]  /*2280*/  DFMA R8, R8, R8, R8 ;  /* 0x000000080808722b */ /* 0x000fd00000000008 */
[----:B------:R-:W-:Y:S01]  /*2290*/  DFMA R42, R42, R8, R42 ;  /* 0x000000082a2a722b */ /* 0x000fe2000000002a */
[----:B------:R-:W-:Y:S02]  /*22a0*/  SEL R8, R5, 0x63400000, !P1 ;  /* 0x6340000005087807 */ /* 0x000fe40004800000 */
[----:B------:R-:W-:Y:S01]  /*22b0*/  @!P2 LOP3.LUT R9, R6, 0x100000, RZ, 0xfc, !PT ;  /* 0x001000000609a812 */ /* 0x000fe200078efcff */
[----:B------:R-:W-:Y:S01]  /*22c0*/  IMAD.MOV.U32 R6, RZ, RZ, R3 ;  /* 0x000000ffff067224 */ /* 0x000fe200078e0003 */
[----:B------:R-:W-:Y:S01]  /*22d0*/  LOP3.LUT R47, R8, 0x800fffff, R45, 0xf8, !PT ;  /* 0x800fffff082f7812 */ /* 0x000fe200078ef82d */
[----:B------:R-:W-:Y:S02]  /*22e0*/  @!P2 IMAD.MOV.U32 R8, RZ, RZ, RZ ;  /* 0x000000ffff08a224 */ /* 0x000fe400078e00ff */
[----:B------:R-:W-:-:S04]  /*22f0*/  DFMA R48, R42, -R36, 1 ;  /* 0x3ff000002a30742b */ /* 0x000fc80000000824 */
[----:B------:R-:W-:-:S04]  /*2300*/  @!P2 DFMA R46, R46, 2, -R8 ;  /* 0x400000002e2ea82b */ /* 0x000fc80000000808 */
[----:B------:R-:W-:-:S06]  /*2310*/  DFMA R48, R42, R48, R42 ;  /* 0x000000302a30722b */ /* 0x000fcc000000002a */
[----:B------:R-:W-:Y:S02]  /*2320*/  @!P2 LOP3.LUT R6, R47, 0x7ff00000, RZ, 0xc0, !PT ;  /* 0x7ff000002f06a812 */ /* 0x000fe400078ec0ff */
[----:B------:R-:W-:-:S08]  /*2330*/  DMUL R8, R48, R46 ;  /* 0x0000002e30087228 */ /* 0x000fd00000000000 */
[----:B------:R-:W-:-:S08]  /*2340*/  DFMA R42, R8, -R36, R46 ;  /* 0x80000024082a722b */ /* 0x000fd0000000002e */
[----:B------:R-:W-:Y:S01]  /*2350*/  DFMA R42, R48, R42, R8 ;  /* 0x0000002a302a722b */ /* 0x000fe20000000008 */
[----:B------:R-:W-:Y:S01]  /*2360*/  IADD3 R8, PT, PT, R6, -0x1, RZ ;  /* 0xffffffff06087810 */ /* 0x000fe20007ffe0ff */
[----:B------:R-:W-:-:S03]  /*2370*/  VIADD R9, R7, 0xffffffff ;  /* 0xffffffff07097836 */ /* 0x000fc60000000000 */
[----:B------:R-:W-:-:S04]  /*2380*/  ISETP.GT.U32.AND P0, PT, R8, 0x7feffffe, PT ;  /* 0x7feffffe0800780c */ /* 0x000fc80003f04070 */
[----:B------:R-:W-:-:S13]  /*2390*/  ISETP.GT.U32.OR P0, PT, R9, 0x7feffffe, P0 ;  /* 0x7feffffe0900780c */ /* 0x000fda0000704470 */
[----:B------:R-:W-:Y:S05]  /*23a0*/  @P0 BRA `(.L_x_27) ;  /* 0x0000000000740947 */ /* 0x000fea0003800000 */
[----:B------:R-:W-:Y:S01]  /*23b0*/  LOP3.LUT R6, R39, 0x7ff00000, RZ, 0xc0, !PT ;  /* 0x7ff0000027067812 */ /* 0x000fe200078ec0ff */
[----:B------:R-:W-:-:S03]  /*23c0*/  IMAD.MOV.U32 R44, RZ, RZ, RZ ;  /* 0x000000ffff2c7224 */ /* 0x000fc600078e00ff */
[CC--:B------:R-:W-:Y:S02]  /*23d0*/  VIADDMNMX R7, R3.reuse, -R6.reuse, 0xb9600000, !PT ;  /* 0xb960000003077446 */ /* 0x0c0fe40007800906 */
[----:B------:R-:W-:Y:S02]  /*23e0*/  ISETP.GE.U32.AND P0, PT, R3, R6, PT ;  /* 0x000000060300720c */ /* 0x000fe40003f06070 */
[----:B------:R-:W-:Y:S02]  /*23f0*/  VIMNMX R7, PT, PT, R7, 0x46a00000, PT ;  /* 0x46a0000007077848 */ /* 0x000fe40003fe0100 */
[----:B------:R-:W-:-:S05]  /*2400*/  SEL R6, R5, 0x63400000, !P0 ;  /* 0x6340000005067807 */ /* 0x000fca0004000000 */
[----:B------:R-:W-:-:S05]  /*2410*/  IMAD.IADD R6, R7, 0x1, -R6 ;  /* 0x0000000107067824 */ /* 0x000fca00078e0a06 */
[----:B------:R-:W-:-:S06]  /*2420*/  IADD3 R45, PT, PT, R6, 0x7fe00000, RZ ;  /* 0x7fe00000062d7810 */ /* 0x000fcc0007ffe0ff */
[----:B------:R-:W-:-:S10]  /*2430*/  DMUL R8, R42, R44 ;  /* 0x0000002c2a087228 */ /* 0x000fd40000000000 */
[----:B------:R-:W-:-:S13]  /*2440*/  FSETP.GTU.AND P0, PT, |R9|, 1.469367938527859385e-39, PT ;  /* 0x001000000900780b */ /* 0x000fda0003f0c200 */
[----:B------:R-:W-:Y:S05]  /*2450*/  @P0 BRA `(.L_x_28) ;  /* 0x0000000000a80947 */ /* 0x000fea0003800000 */
[----:B------:R-:W-:Y:S01]  /*2460*/  DFMA R36, R42, -R36, R46 ;  /* 0x800000242a24722b */ /* 0x000fe2000000002e */
[----:B------:R-:W-:-:S09]  /*2470*/  IMAD.MOV.U32 R44, RZ, RZ, RZ ;  /* 0x000000ffff2c7224 */ /* 0x000fd200078e00ff */
[C---:B------:R-:W-:Y:S02]  /*2480*/  FSETP.NEU.AND P0, PT, R37.reuse, RZ, PT ;  /* 0x000000ff2500720b */ /* 0x040fe40003f0d000 */
[----:B------:R-:W-:-:S04]  /*2490*/  LOP3.LUT R38, R37, 0x80000000, R39, 0x48, !PT ;  /* 0x8000000025267812 */ /* 0x000fc800078e4827 */
[----:B------:R-:W-:-:S07]  /*24a0*/  LOP3.LUT R45, R38, R45, RZ, 0xfc, !PT ;  /* 0x0000002d262d7212 */ /* 0x000fce00078efcff */
[----:B------:R-:W-:Y:S05]  /*24b0*/  @!P0 BRA `(.L_x_28) ;  /* 0x0000000000908947 */ /* 0x000fea0003800000 */
[C---:B------:R-:W-:Y:S01]  /*24c0*/  IADD3 R37, PT, PT, -R6.reuse, RZ, RZ ;  /* 0x000000ff06257210 */ /* 0x040fe20007ffe1ff */
[----:B------:R-:W-:Y:S01]  /*24d0*/  IMAD.MOV.U32 R36, RZ, RZ, RZ ;  /* 0x000000ffff247224 */ /* 0x000fe200078e00ff */
[----:B------:R-:W-:-:S05]  /*24e0*/  IADD3 R6, PT, PT, -R6, -0x43300000, RZ ;  /* 0xbcd0000006067810 */ /* 0x000fca0007ffe1ff */
[----:B------:R-:W-:Y:S02]  /*24f0*/  DFMA R36, R8, -R36, R42 ;  /* 0x800000240824722b */ /* 0x000fe4000000002a */
[----:B------:R-:W-:-:S08]  /*2500*/  DMUL.RP R42, R42, R44 ;  /* 0x0000002c2a2a7228 */ /* 0x000fd00000008000 */
[----:B------:R-:W-:Y:S02]  /*2510*/  FSETP.NEU.AND P0, PT, |R37|, R6, PT ;  /* 0x000000062500720b */ /* 0x000fe40003f0d200 */
[----:B------:R-:W-:Y:S02]  /*2520*/  LOP3.LUT R38, R43, R38, RZ, 0x3c, !PT ;  /* 0x000000262b267212 */ /* 0x000fe400078e3cff */
[----:B------:R-:W-:Y:S02]  /*2530*/  FSEL R6, R42, R8, !P0 ;  /* 0x000000082a067208 */ /* 0x000fe40004000000 */
[----:B------:R-:W-:-:S03]  /*2540*/  FSEL R7, R38, R9, !P0 ;  /* 0x0000000926077208 */ /* 0x000fc60004000000 */
[----:B------:R-:W-:Y:S01]  /*2550*/  IMAD.MOV.U32 R8, RZ, RZ, R6 ;  /* 0x000000ffff087224 */ /* 0x000fe200078e0006 */
[----:B------:R-:W-:Y:S01]  /*2560*/  MOV R9, R7 ;  /* 0x0000000700097202 */ /* 0x000fe20000000f00 */
[----:B------:R-:W-:Y:S06]  /*2570*/  BRA `(.L_x_28) ;  /* 0x0000000000607947 */ /* 0x000fec0003800000 */
.L_x_27:
[----:B------:R-:W-:-:S14]  /*2580*/  DSETP.NAN.AND P0, PT, R44, R44, PT ;  /* 0x0000002c2c00722a */ /* 0x000fdc0003f08000 */
[----:B------:R-:W-:Y:S05]  /*2590*/  @P0 BRA `(.L_x_29) ;  /* 0x00000000004c0947 */ /* 0x000fea0003800000 */
[----:B------:R-:W-:-:S14]  /*25a0*/  DSETP.NAN.AND P0, PT, R38, R38, PT ;  /* 0x000000262600722a */ /* 0x000fdc0003f08000 */
[----:B------:R-:W-:Y:S05]  /*25b0*/  @P0 BRA `(.L_x_30) ;  /* 0x0000000000340947 */ /* 0x000fea0003800000 */
[----:B------:R-:W-:Y:S01]  /*25c0*/  ISETP.NE.AND P0, PT, R6, R7, PT ;  /* 0x000000070600720c */ /* 0x000fe20003f05270 */
[----:B------:R-:W-:Y:S02]  /*25d0*/  IMAD.MOV.U32 R8, RZ, RZ, 0x0 ;  /* 0x00000000ff087424 */ /* 0x000fe400078e00ff */
[----:B------:R-:W-:-:S10]  /*25e0*/  IMAD.MOV.U32 R9, RZ, RZ, -0x80000 ;  /* 0xfff80000ff097424 */ /* 0x000fd400078e00ff */
[----:B------:R-:W-:Y:S05]  /*25f0*/  @!P0 BRA `(.L_x_28) ;  /* 0x0000000000408947 */ /* 0x000fea0003800000 */
[----:B------:R-:W-:Y:S02]  /*2600*/  ISETP.NE.AND P0, PT, R6, 0x7ff00000, PT ;  /* 0x7ff000000600780c */ /* 0x000fe40003f05270 */
[----:B------:R-:W-:Y:S02]  /*2610*/  LOP3.LUT R39, R45, 0x80000000, R39, 0x48, !PT ;  /* 0x800000002d277812 */ /* 0x000fe400078e4827 */
[----:B------:R-:W-:-:S13]  /*2620*/  ISETP.EQ.OR P0, PT, R7, RZ, !P0 ;  /* 0x000000ff0700720c */ /* 0x000fda0004702670 */
[----:B------:R-:W-:Y:S01]  /*2630*/  @P0 LOP3.LUT R3, R39, 0x7ff00000, RZ, 0xfc, !PT ;  /* 0x7ff0000027030812 */ /* 0x000fe200078efcff */
[----:B------:R-:W-:Y:S01]  /*2640*/  @!P0 IMAD.MOV.U32 R9, RZ, RZ, R39 ;  /* 0x000000ffff098224 */ /* 0x000fe200078e0027 */
[----:B------:R-:W-:Y:S01]  /*2650*/  @!P0 MOV R8, RZ ;  /* 0x000000ff00088202 */ /* 0x000fe20000000f00 */
[----:B------:R-:W-:Y:S01]  /*2660*/  @P0 IMAD.MOV.U32 R8, RZ, RZ, RZ ;  /* 0x000000ffff080224 */ /* 0x000fe200078e00ff */
[----:B------:R-:W-:Y:S01]  /*2670*/  @P0 MOV R9, R3 ;  /* 0x0000000300090202 */ /* 0x000fe20000000f00 */
[----:B------:R-:W-:Y:S06]  /*2680*/  BRA `(.L_x_28) ;  /* 0x00000000001c7947 */ /* 0x000fec0003800000 */
.L_x_30:
[----:B------:R-:W-:Y:S01]  /*2690*/  LOP3.LUT R3, R39, 0x80000, RZ, 0xfc, !PT ;  /* 0x0008000027037812 */ /* 0x000fe200078efcff */
[----:B------:R-:W-:-:S04]  /*26a0*/  IMAD.MOV.U32 R8, RZ, RZ, R38 ;  /* 0x000000ffff087224 */ /* 0x000fc800078e0026 */
[----:B------:R-:W-:Y:S01]  /*26b0*/  IMAD.MOV.U32 R9, RZ, RZ, R3 ;  /* 0x000000ffff097224 */ /* 0x000fe200078e0003 */
[----:B------:R-:W-:Y:S06]  /*26c0*/  BRA `(.L_x_28) ;  /* 0x00000000000c7947 */ /* 0x000fec0003800000 */
.L_x_29:
[----:B------:R-:W-:Y:S02]  /*26d0*/  LOP3.LUT R3, R45, 0x80000, RZ, 0xfc, !PT ;  /* 0x000800002d037812 */ /* 0x000fe400078efcff */
[----:B------:R-:W-:-:S03]  /*26e0*/  MOV R8, R44 ;  /* 0x0000002c00087202 */ /* 0x000fc60000000f00 */
[----:B------:R-:W-:-:S07]  /*26f0*/  IMAD.MOV.U32 R9, RZ, RZ, R3 ;  /* 0x000000ffff097224 */ /* 0x000fce00078e0003 */
.L_x_28:
[----:B------:R-:W-:Y:S05]  /*2700*/  BSYNC.RECONVERGENT B1 ;  /* 0x0000000000017941 */ /* 0x000fea0003800200 */
.L_x_26:
[----:B------:R-:W-:Y:S01]  /*2710*/  IMAD.MOV.U32 R5, RZ, RZ, 0x0 ;  /* 0x00000000ff057424 */ /* 0x000fe200078e00ff */
[----:B------:R-:W-:Y:S01]  /*2720*/  MOV R3, R9 ;  /* 0x0000000900037202 */ /* 0x000fe20000000f00 */
[----:B------:R-:W-:Y:S02]  /*2730*/  IMAD.MOV.U32 R6, RZ, RZ, R8 ;  /* 0x000000ffff067224 */ /* 0x000fe400078e0008 */
[----:B------:R-:W-:Y:S05]  /*2740*/  RET.REL.NODEC R4 `(_Z14kernel_computePdS_S_S_S_S_dPKdii) ;  /* 0xffffffd8042c7950 */ /* 0x000fea0003c3ffff */
.L_x_31:
        /* <DEDUP_REMOVED lines=11> */
.L_x_32:


//--------------------- .nv.shared.reserved.0     --------------------------
	.section	.nv.shared.reserved.0,"aw",@nobits
	.weak		__nv_reservedSMEM_offset_0_alias
	.size		__nv_reservedSMEM_offset_0_alias, 0, 64
	.other		__nv_reservedSMEM_offset_0_alias,@"STO_CUDA_RESERVED_SHARED STV_DEFAULT"
__nv_reservedSMEM_offset_0_alias:
	.zero		0
	.zero		64


//--------------------- .nv.constant0._Z11kernel_initPdS_S_S_S_S_iiddPKd --------------------------
	.section	.nv.constant0._Z11kernel_initPdS_S_S_S_S_iiddPKd,"a",@progbits
	.sectionflags	@""
	.align	4
.nv.constant0._Z11kernel_initPdS_S_S_S_S_iiddPKd:
	.zero		976


//--------------------- .nv.constant0._Z21kernel_apply_boundaryPdS_S_diiPKd --------------------------
	.section	.nv.constant0._Z21kernel_apply_boundaryPdS_S_diiPKd,"a",@progbits
	.sectionflags	@""
	.align	4
.nv.constant0._Z21kernel_apply_boundaryPdS_S_diiPKd:
	.zero		944


//--------------------- .nv.constant0._Z14kernel_computePdS_S_S_S_S_dPKdii --------------------------
	.section	.nv.constant0._Z14kernel_computePdS_S_S_S_S_dPKdii,"a",@progbits
	.sectionflags	@""
	.align	4
.nv.constant0._Z14kernel_computePdS_S_S_S_S_dPKdii:
	.zero		968


//--------------------- SYMBOLS --------------------------

	.type		.nv.reservedSmem.offset0,@object
	.size		.nv.reservedSmem.offset0,0x4
